//
// Generated by NVIDIA NVVM Compiler
//
// Compiler Build ID: CL-36424714
// Cuda compilation tools, release 13.0, V13.0.88
// Based on NVVM 20.0.0
//

.version 9.0
.target sm_100
.address_size 64

	// .globl	_Z14softmax_kernelPfS_mm

.visible .entry _Z14softmax_kernelPfS_mm(
	.param .u64 .ptr .align 1 _Z14softmax_kernelPfS_mm_param_0,
	.param .u64 .ptr .align 1 _Z14softmax_kernelPfS_mm_param_1,
	.param .u64 _Z14softmax_kernelPfS_mm_param_2,
	.param .u64 _Z14softmax_kernelPfS_mm_param_3
)
{
	.reg .pred 	%p<29>;
	.reg .b32 	%r<65>;
	.reg .b32 	%f<496>;
	.reg .b64 	%rd<218>;

	ld.param.u64 	%rd55, [_Z14softmax_kernelPfS_mm_param_0];
	ld.param.u64 	%rd56, [_Z14softmax_kernelPfS_mm_param_1];
	ld.param.u64 	%rd57, [_Z14softmax_kernelPfS_mm_param_2];
	ld.param.u64 	%rd54, [_Z14softmax_kernelPfS_mm_param_3];
	cvta.to.global.u64 	%rd1, %rd56;
	cvta.to.global.u64 	%rd2, %rd55;
	mov.u32 	%r1, %ctaid.x;
	mov.u32 	%r2, %ntid.x;
	mov.u32 	%r3, %tid.x;
	mad.lo.s32 	%r4, %r1, %r2, %r3;
	cvt.s64.s32 	%rd3, %r4;
	setp.le.u64 	%p1, %rd57, %rd3;
	@%p1 bra 	$L__BB0_37;
	setp.eq.s64 	%p2, %rd54, 0;
	mov.f32 	%f486, 0fFF7FFFFF;
	@%p2 bra 	$L__BB0_13;
	mul.lo.s64 	%rd4, %rd54, %rd3;
	and.b64  	%rd5, %rd54, 15;
	setp.lt.u64 	%p3, %rd54, 16;
	mov.f32 	%f486, 0fFF7FFFFF;
	mov.b64 	%rd200, 0;
	@%p3 bra 	$L__BB0_5;
	and.b64  	%rd200, %rd54, -16;
	shl.b64 	%rd59, %rd4, 2;
	add.s64 	%rd60, %rd59, %rd2;
	add.s64 	%rd205, %rd60, 32;
	mov.f32 	%f486, 0fFF7FFFFF;
	mov.u64 	%rd206, %rd200;
$L__BB0_4:
	.pragma "nounroll";
	ld.global.f32 	%f30, [%rd205+-32];
	max.f32 	%f31, %f486, %f30;
	ld.global.f32 	%f32, [%rd205+-28];
	max.f32 	%f33, %f31, %f32;
	ld.global.f32 	%f34, [%rd205+-24];
	max.f32 	%f35, %f33, %f34;
	ld.global.f32 	%f36, [%rd205+-20];
	max.f32 	%f37, %f35, %f36;
	ld.global.f32 	%f38, [%rd205+-16];
	max.f32 	%f39, %f37, %f38;
	ld.global.f32 	%f40, [%rd205+-12];
	max.f32 	%f41, %f39, %f40;
	ld.global.f32 	%f42, [%rd205+-8];
	max.f32 	%f43, %f41, %f42;
	ld.global.f32 	%f44, [%rd205+-4];
	max.f32 	%f45, %f43, %f44;
	ld.global.f32 	%f46, [%rd205];
	max.f32 	%f47, %f45, %f46;
	ld.global.f32 	%f48, [%rd205+4];
	max.f32 	%f49, %f47, %f48;
	ld.global.f32 	%f50, [%rd205+8];
	max.f32 	%f51, %f49, %f50;
	ld.global.f32 	%f52, [%rd205+12];
	max.f32 	%f53, %f51, %f52;
	ld.global.f32 	%f54, [%rd205+16];
	max.f32 	%f55, %f53, %f54;
	ld.global.f32 	%f56, [%rd205+20];
	max.f32 	%f57, %f55, %f56;
	ld.global.f32 	%f58, [%rd205+24];
	max.f32 	%f59, %f57, %f58;
	ld.global.f32 	%f60, [%rd205+28];
	max.f32 	%f486, %f59, %f60;
	add.s64 	%rd206, %rd206, -16;
	add.s64 	%rd205, %rd205, 64;
	setp.eq.s64 	%p4, %rd206, 0;
	@%p4 bra 	$L__BB0_5;
	bra.uni 	$L__BB0_4;
$L__BB0_5:
	setp.eq.s64 	%p5, %rd5, 0;
	@%p5 bra 	$L__BB0_13;
	and.b64  	%rd9, %rd54, 7;
	setp.lt.u64 	%p6, %rd5, 8;
	@%p6 bra 	$L__BB0_8;
	add.s64 	%rd61, %rd200, %rd4;
	shl.b64 	%rd62, %rd61, 2;
	add.s64 	%rd63, %rd2, %rd62;
	ld.global.f32 	%f62, [%rd63];
	max.f32 	%f63, %f486, %f62;
	add.s64 	%rd64, %rd200, 1;
	and.b64  	%rd65, %rd64, 4294967295;
	add.s64 	%rd66, %rd65, %rd4;
	shl.b64 	%rd67, %rd66, 2;
	add.s64 	%rd68, %rd2, %rd67;
	ld.global.f32 	%f64, [%rd68];
	max.f32 	%f65, %f63, %f64;
	add.s64 	%rd69, %rd200, 2;
	and.b64  	%rd70, %rd69, 4294967295;
	add.s64 	%rd71, %rd70, %rd4;
	shl.b64 	%rd72, %rd71, 2;
	add.s64 	%rd73, %rd2, %rd72;
	ld.global.f32 	%f66, [%rd73];
	max.f32 	%f67, %f65, %f66;
	add.s64 	%rd74, %rd200, 3;
	and.b64  	%rd75, %rd74, 4294967295;
	add.s64 	%rd76, %rd75, %rd4;
	shl.b64 	%rd77, %rd76, 2;
	add.s64 	%rd78, %rd2, %rd77;
	ld.global.f32 	%f68, [%rd78];
	max.f32 	%f69, %f67, %f68;
	add.s64 	%rd79, %rd200, 4;
	and.b64  	%rd80, %rd79, 4294967295;
	add.s64 	%rd81, %rd80, %rd4;
	shl.b64 	%rd82, %rd81, 2;
	add.s64 	%rd83, %rd2, %rd82;
	ld.global.f32 	%f70, [%rd83];
	max.f32 	%f71, %f69, %f70;
	add.s64 	%rd84, %rd200, 5;
	and.b64  	%rd85, %rd84, 4294967295;
	add.s64 	%rd86, %rd85, %rd4;
	shl.b64 	%rd87, %rd86, 2;
	add.s64 	%rd88, %rd2, %rd87;
	ld.global.f32 	%f72, [%rd88];
	max.f32 	%f73, %f71, %f72;
	add.s64 	%rd89, %rd200, 6;
	and.b64  	%rd90, %rd89, 4294967295;
	add.s64 	%rd91, %rd90, %rd4;
	shl.b64 	%rd92, %rd91, 2;
	add.s64 	%rd93, %rd2, %rd92;
	ld.global.f32 	%f74, [%rd93];
	max.f32 	%f75, %f73, %f74;
	add.s64 	%rd94, %rd200, 7;
	and.b64  	%rd95, %rd94, 4294967295;
	add.s64 	%rd96, %rd95, %rd4;
	shl.b64 	%rd97, %rd96, 2;
	add.s64 	%rd98, %rd2, %rd97;
	ld.global.f32 	%f76, [%rd98];
	max.f32 	%f486, %f75, %f76;
	add.s64 	%rd99, %rd200, 8;
	and.b64  	%rd200, %rd99, 4294967295;
$L__BB0_8:
	setp.eq.s64 	%p7, %rd9, 0;
	@%p7 bra 	$L__BB0_13;
	and.b64  	%rd203, %rd54, 3;
	setp.lt.u64 	%p8, %rd9, 4;
	@%p8 bra 	$L__BB0_11;
	add.s64 	%rd100, %rd200, %rd4;
	shl.b64 	%rd101, %rd100, 2;
	add.s64 	%rd102, %rd2, %rd101;
	ld.global.f32 	%f78, [%rd102];
	max.f32 	%f79, %f486, %f78;
	add.s64 	%rd103, %rd200, 1;
	and.b64  	%rd104, %rd103, 4294967295;
	add.s64 	%rd105, %rd104, %rd4;
	shl.b64 	%rd106, %rd105, 2;
	add.s64 	%rd107, %rd2, %rd106;
	ld.global.f32 	%f80, [%rd107];
	max.f32 	%f81, %f79, %f80;
	add.s64 	%rd108, %rd200, 2;
	and.b64  	%rd109, %rd108, 4294967295;
	add.s64 	%rd110, %rd109, %rd4;
	shl.b64 	%rd111, %rd110, 2;
	add.s64 	%rd112, %rd2, %rd111;
	ld.global.f32 	%f82, [%rd112];
	max.f32 	%f83, %f81, %f82;
	add.s64 	%rd113, %rd200, 3;
	and.b64  	%rd114, %rd113, 4294967295;
	add.s64 	%rd115, %rd114, %rd4;
	shl.b64 	%rd116, %rd115, 2;
	add.s64 	%rd117, %rd2, %rd116;
	ld.global.f32 	%f84, [%rd117];
	max.f32 	%f486, %f83, %f84;
	add.s64 	%rd118, %rd200, 4;
	and.b64  	%rd200, %rd118, 4294967295;
$L__BB0_11:
	setp.eq.s64 	%p9, %rd203, 0;
	@%p9 bra 	$L__BB0_13;
$L__BB0_12:
	.pragma "nounroll";
	add.s64 	%rd119, %rd200, %rd4;
	shl.b64 	%rd120, %rd119, 2;
	add.s64 	%rd121, %rd2, %rd120;
	ld.global.f32 	%f85, [%rd121];
	max.f32 	%f486, %f486, %f85;
	add.s64 	%rd122, %rd200, 1;
	and.b64  	%rd200, %rd122, 4294967295;
	add.s64 	%rd203, %rd203, -1;
	setp.ne.s64 	%p10, %rd203, 0;
	@%p10 bra 	$L__BB0_12;
$L__BB0_13:
	setp.eq.s64 	%p11, %rd54, 0;
	mov.f32 	%f494, 0f00000000;
	@%p11 bra 	$L__BB0_25;
	mul.lo.s64 	%rd19, %rd54, %rd3;
	and.b64  	%rd20, %rd54, 7;
	setp.lt.u64 	%p12, %rd54, 8;
	mov.f32 	%f494, 0f00000000;
	mov.b64 	%rd207, 0;
	@%p12 bra 	$L__BB0_17;
	and.b64  	%rd207, %rd54, -8;
	shl.b64 	%rd124, %rd19, 2;
	add.s64 	%rd125, %rd124, %rd2;
	add.s64 	%rd210, %rd125, 16;
	mov.f32 	%f494, 0f00000000;
	mov.u64 	%rd211, %rd207;
$L__BB0_16:
	.pragma "nounroll";
	ld.global.f32 	%f90, [%rd210+-16];
	sub.f32 	%f91, %f90, %f486;
	fma.rn.f32 	%f92, %f91, 0f3BBB989D, 0f3F000000;
	cvt.sat.f32.f32 	%f93, %f92;
	mov.f32 	%f94, 0f4B400001;
	mov.f32 	%f95, 0f437C0000;
	fma.rm.f32 	%f96, %f93, %f95, %f94;
	add.f32 	%f97, %f96, 0fCB40007F;
	neg.f32 	%f98, %f97;
	fma.rn.f32 	%f99, %f91, 0f3FB8AA3B, %f98;
	fma.rn.f32 	%f100, %f91, 0f32A57060, %f99;
	mov.b32 	%r5, %f96;
	shl.b32 	%r6, %r5, 23;
	mov.b32 	%f101, %r6;
	ex2.approx.ftz.f32 	%f102, %f100;
	fma.rn.f32 	%f103, %f102, %f101, %f494;
	ld.global.f32 	%f104, [%rd210+-12];
	sub.f32 	%f105, %f104, %f486;
	fma.rn.f32 	%f106, %f105, 0f3BBB989D, 0f3F000000;
	cvt.sat.f32.f32 	%f107, %f106;
	fma.rm.f32 	%f108, %f107, %f95, %f94;
	add.f32 	%f109, %f108, 0fCB40007F;
	neg.f32 	%f110, %f109;
	fma.rn.f32 	%f111, %f105, 0f3FB8AA3B, %f110;
	fma.rn.f32 	%f112, %f105, 0f32A57060, %f111;
	mov.b32 	%r7, %f108;
	shl.b32 	%r8, %r7, 23;
	mov.b32 	%f113, %r8;
	ex2.approx.ftz.f32 	%f114, %f112;
	fma.rn.f32 	%f115, %f114, %f113, %f103;
	ld.global.f32 	%f116, [%rd210+-8];
	sub.f32 	%f117, %f116, %f486;
	fma.rn.f32 	%f118, %f117, 0f3BBB989D, 0f3F000000;
	cvt.sat.f32.f32 	%f119, %f118;
	fma.rm.f32 	%f120, %f119, %f95, %f94;
	add.f32 	%f121, %f120, 0fCB40007F;
	neg.f32 	%f122, %f121;
	fma.rn.f32 	%f123, %f117, 0f3FB8AA3B, %f122;
	fma.rn.f32 	%f124, %f117, 0f32A57060, %f123;
	mov.b32 	%r9, %f120;
	shl.b32 	%r10, %r9, 23;
	mov.b32 	%f125, %r10;
	ex2.approx.ftz.f32 	%f126, %f124;
	fma.rn.f32 	%f127, %f126, %f125, %f115;
	ld.global.f32 	%f128, [%rd210+-4];
	sub.f32 	%f129, %f128, %f486;
	fma.rn.f32 	%f130, %f129, 0f3BBB989D, 0f3F000000;
	cvt.sat.f32.f32 	%f131, %f130;
	fma.rm.f32 	%f132, %f131, %f95, %f94;
	add.f32 	%f133, %f132, 0fCB40007F;
	neg.f32 	%f134, %f133;
	fma.rn.f32 	%f135, %f129, 0f3FB8AA3B, %f134;
	fma.rn.f32 	%f136, %f129, 0f32A57060, %f135;
	mov.b32 	%r11, %f132;
	shl.b32 	%r12, %r11, 23;
	mov.b32 	%f137, %r12;
	ex2.approx.ftz.f32 	%f138, %f136;
	fma.rn.f32 	%f139, %f138, %f137, %f127;
	ld.global.f32 	%f140, [%rd210];
	sub.f32 	%f141, %f140, %f486;
	fma.rn.f32 	%f142, %f141, 0f3BBB989D, 0f3F000000;
	cvt.sat.f32.f32 	%f143, %f142;
	fma.rm.f32 	%f144, %f143, %f95, %f94;
	add.f32 	%f145, %f144, 0fCB40007F;
	neg.f32 	%f146, %f145;
	fma.rn.f32 	%f147, %f141, 0f3FB8AA3B, %f146;
	fma.rn.f32 	%f148, %f141, 0f32A57060, %f147;
	mov.b32 	%r13, %f144;
	shl.b32 	%r14, %r13, 23;
	mov.b32 	%f149, %r14;
	ex2.approx.ftz.f32 	%f150, %f148;
	fma.rn.f32 	%f151, %f150, %f149, %f139;
	ld.global.f32 	%f152, [%rd210+4];
	sub.f32 	%f153, %f152, %f486;
	fma.rn.f32 	%f154, %f153, 0f3BBB989D, 0f3F000000;
	cvt.sat.f32.f32 	%f155, %f154;
	fma.rm.f32 	%f156, %f155, %f95, %f94;
	add.f32 	%f157, %f156, 0fCB40007F;
	neg.f32 	%f158, %f157;
	fma.rn.f32 	%f159, %f153, 0f3FB8AA3B, %f158;
	fma.rn.f32 	%f160, %f153, 0f32A57060, %f159;
	mov.b32 	%r15, %f156;
	shl.b32 	%r16, %r15, 23;
	mov.b32 	%f161, %r16;
	ex2.approx.ftz.f32 	%f162, %f160;
	fma.rn.f32 	%f163, %f162, %f161, %f151;
	ld.global.f32 	%f164, [%rd210+8];
	sub.f32 	%f165, %f164, %f486;
	fma.rn.f32 	%f166, %f165, 0f3BBB989D, 0f3F000000;
	cvt.sat.f32.f32 	%f167, %f166;
	fma.rm.f32 	%f168, %f167, %f95, %f94;
	add.f32 	%f169, %f168, 0fCB40007F;
	neg.f32 	%f170, %f169;
	fma.rn.f32 	%f171, %f165, 0f3FB8AA3B, %f170;
	fma.rn.f32 	%f172, %f165, 0f32A57060, %f171;
	mov.b32 	%r17, %f168;
	shl.b32 	%r18, %r17, 23;
	mov.b32 	%f173, %r18;
	ex2.approx.ftz.f32 	%f174, %f172;
	fma.rn.f32 	%f175, %f174, %f173, %f163;
	ld.global.f32 	%f176, [%rd210+12];
	sub.f32 	%f177, %f176, %f486;
	fma.rn.f32 	%f178, %f177, 0f3BBB989D, 0f3F000000;
	cvt.sat.f32.f32 	%f179, %f178;
	fma.rm.f32 	%f180, %f179, %f95, %f94;
	add.f32 	%f181, %f180, 0fCB40007F;
	neg.f32 	%f182, %f181;
	fma.rn.f32 	%f183, %f177, 0f3FB8AA3B, %f182;
	fma.rn.f32 	%f184, %f177, 0f32A57060, %f183;
	mov.b32 	%r19, %f180;
	shl.b32 	%r20, %r19, 23;
	mov.b32 	%f185, %r20;
	ex2.approx.ftz.f32 	%f186, %f184;
	fma.rn.f32 	%f494, %f186, %f185, %f175;
	add.s64 	%rd211, %rd211, -8;
	add.s64 	%rd210, %rd210, 32;
	setp.eq.s64 	%p13, %rd211, 0;
	@%p13 bra 	$L__BB0_17;
	bra.uni 	$L__BB0_16;
$L__BB0_17:
	setp.eq.s64 	%p14, %rd20, 0;
	@%p14 bra 	$L__BB0_25;
	and.b64  	%rd28, %rd54, 3;
	setp.lt.u64 	%p15, %rd20, 4;
	@%p15 bra 	$L__BB0_20;
	add.s64 	%rd126, %rd207, %rd19;
	shl.b64 	%rd127, %rd126, 2;
	add.s64 	%rd128, %rd2, %rd127;
	ld.global.f32 	%f188, [%rd128];
	sub.f32 	%f189, %f188, %f486;
	fma.rn.f32 	%f190, %f189, 0f3BBB989D, 0f3F000000;
	cvt.sat.f32.f32 	%f191, %f190;
	mov.f32 	%f192, 0f4B400001;
	mov.f32 	%f193, 0f437C0000;
	fma.rm.f32 	%f194, %f191, %f193, %f192;
	add.f32 	%f195, %f194, 0fCB40007F;
	neg.f32 	%f196, %f195;
	fma.rn.f32 	%f197, %f189, 0f3FB8AA3B, %f196;
	fma.rn.f32 	%f198, %f189, 0f32A57060, %f197;
	mov.b32 	%r21, %f194;
	shl.b32 	%r22, %r21, 23;
	mov.b32 	%f199, %r22;
	ex2.approx.ftz.f32 	%f200, %f198;
	fma.rn.f32 	%f201, %f200, %f199, %f494;
	add.s64 	%rd129, %rd207, 1;
	and.b64  	%rd130, %rd129, 4294967295;
	add.s64 	%rd131, %rd130, %rd19;
	shl.b64 	%rd132, %rd131, 2;
	add.s64 	%rd133, %rd2, %rd132;
	ld.global.f32 	%f202, [%rd133];
	sub.f32 	%f203, %f202, %f486;
	fma.rn.f32 	%f204, %f203, 0f3BBB989D, 0f3F000000;
	cvt.sat.f32.f32 	%f205, %f204;
	fma.rm.f32 	%f206, %f205, %f193, %f192;
	add.f32 	%f207, %f206, 0fCB40007F;
	neg.f32 	%f208, %f207;
	fma.rn.f32 	%f209, %f203, 0f3FB8AA3B, %f208;
	fma.rn.f32 	%f210, %f203, 0f32A57060, %f209;
	mov.b32 	%r23, %f206;
	shl.b32 	%r24, %r23, 23;
	mov.b32 	%f211, %r24;
	ex2.approx.ftz.f32 	%f212, %f210;
	fma.rn.f32 	%f213, %f212, %f211, %f201;
	add.s64 	%rd134, %rd207, 2;
	and.b64  	%rd135, %rd134, 4294967295;
	add.s64 	%rd136, %rd135, %rd19;
	shl.b64 	%rd137, %rd136, 2;
	add.s64 	%rd138, %rd2, %rd137;
	ld.global.f32 	%f214, [%rd138];
	sub.f32 	%f215, %f214, %f486;
	fma.rn.f32 	%f216, %f215, 0f3BBB989D, 0f3F000000;
	cvt.sat.f32.f32 	%f217, %f216;
	fma.rm.f32 	%f218, %f217, %f193, %f192;
	add.f32 	%f219, %f218, 0fCB40007F;
	neg.f32 	%f220, %f219;
	fma.rn.f32 	%f221, %f215, 0f3FB8AA3B, %f220;
	fma.rn.f32 	%f222, %f215, 0f32A57060, %f221;
	mov.b32 	%r25, %f218;
	shl.b32 	%r26, %r25, 23;
	mov.b32 	%f223, %r26;
	ex2.approx.ftz.f32 	%f224, %f222;
	fma.rn.f32 	%f225, %f224, %f223, %f213;
	add.s64 	%rd139, %rd207, 3;
	and.b64  	%rd140, %rd139, 4294967295;
	add.s64 	%rd141, %rd140, %rd19;
	shl.b64 	%rd142, %rd141, 2;
	add.s64 	%rd143, %rd2, %rd142;
	ld.global.f32 	%f226, [%rd143];
	sub.f32 	%f227, %f226, %f486;
	fma.rn.f32 	%f228, %f227, 0f3BBB989D, 0f3F000000;
	cvt.sat.f32.f32 	%f229, %f228;
	fma.rm.f32 	%f230, %f229, %f193, %f192;
	add.f32 	%f231, %f230, 0fCB40007F;
	neg.f32 	%f232, %f231;
	fma.rn.f32 	%f233, %f227, 0f3FB8AA3B, %f232;
	fma.rn.f32 	%f234, %f227, 0f32A57060, %f233;
	mov.b32 	%r27, %f230;
	shl.b32 	%r28, %r27, 23;
	mov.b32 	%f235, %r28;
	ex2.approx.ftz.f32 	%f236, %f234;
	fma.rn.f32 	%f494, %f236, %f235, %f225;
	add.s64 	%rd144, %rd207, 4;
	and.b64  	%rd207, %rd144, 4294967295;
$L__BB0_20:
	setp.eq.s64 	%p16, %rd28, 0;
	@%p16 bra 	$L__BB0_25;
	setp.eq.s64 	%p17, %rd28, 1;
	@%p17 bra 	$L__BB0_23;
	add.s64 	%rd145, %rd207, %rd19;
	shl.b64 	%rd146, %rd145, 2;
	add.s64 	%rd147, %rd2, %rd146;
	ld.global.f32 	%f238, [%rd147];
	sub.f32 	%f239, %f238, %f486;
	fma.rn.f32 	%f240, %f239, 0f3BBB989D, 0f3F000000;
	cvt.sat.f32.f32 	%f241, %f240;
	mov.f32 	%f242, 0f4B400001;
	mov.f32 	%f243, 0f437C0000;
	fma.rm.f32 	%f244, %f241, %f243, %f242;
	add.f32 	%f245, %f244, 0fCB40007F;
	neg.f32 	%f246, %f245;
	fma.rn.f32 	%f247, %f239, 0f3FB8AA3B, %f246;
	fma.rn.f32 	%f248, %f239, 0f32A57060, %f247;
	mov.b32 	%r29, %f244;
	shl.b32 	%r30, %r29, 23;
	mov.b32 	%f249, %r30;
	ex2.approx.ftz.f32 	%f250, %f248;
	fma.rn.f32 	%f251, %f250, %f249, %f494;
	add.s64 	%rd148, %rd207, 1;
	and.b64  	%rd149, %rd148, 4294967295;
	add.s64 	%rd150, %rd149, %rd19;
	shl.b64 	%rd151, %rd150, 2;
	add.s64 	%rd152, %rd2, %rd151;
	ld.global.f32 	%f252, [%rd152];
	sub.f32 	%f253, %f252, %f486;
	fma.rn.f32 	%f254, %f253, 0f3BBB989D, 0f3F000000;
	cvt.sat.f32.f32 	%f255, %f254;
	fma.rm.f32 	%f256, %f255, %f243, %f242;
	add.f32 	%f257, %f256, 0fCB40007F;
	neg.f32 	%f258, %f257;
	fma.rn.f32 	%f259, %f253, 0f3FB8AA3B, %f258;
	fma.rn.f32 	%f260, %f253, 0f32A57060, %f259;
	mov.b32 	%r31, %f256;
	shl.b32 	%r32, %r31, 23;
	mov.b32 	%f261, %r32;
	ex2.approx.ftz.f32 	%f262, %f260;
	fma.rn.f32 	%f494, %f262, %f261, %f251;
	add.s64 	%rd153, %rd207, 2;
	and.b64  	%rd207, %rd153, 4294967295;
$L__BB0_23:
	and.b64  	%rd154, %rd54, 1;
	setp.eq.b64 	%p18, %rd154, 1;
	not.pred 	%p19, %p18;
	@%p19 bra 	$L__BB0_25;
	add.s64 	%rd155, %rd207, %rd19;
	shl.b64 	%rd156, %rd155, 2;
	add.s64 	%rd157, %rd2, %rd156;
	ld.global.f32 	%f263, [%rd157];
	sub.f32 	%f264, %f263, %f486;
	fma.rn.f32 	%f265, %f264, 0f3BBB989D, 0f3F000000;
	cvt.sat.f32.f32 	%f266, %f265;
	mov.f32 	%f267, 0f4B400001;
	mov.f32 	%f268, 0f437C0000;
	fma.rm.f32 	%f269, %f266, %f268, %f267;
	add.f32 	%f270, %f269, 0fCB40007F;
	neg.f32 	%f271, %f270;
	fma.rn.f32 	%f272, %f264, 0f3FB8AA3B, %f271;
	fma.rn.f32 	%f273, %f264, 0f32A57060, %f272;
	mov.b32 	%r33, %f269;
	shl.b32 	%r34, %r33, 23;
	mov.b32 	%f274, %r34;
	ex2.approx.ftz.f32 	%f275, %f273;
	fma.rn.f32 	%f494, %f275, %f274, %f494;
$L__BB0_25:
	setp.eq.s64 	%p20, %rd54, 0;
	@%p20 bra 	$L__BB0_37;
	mul.lo.s64 	%rd33, %rd54, %rd3;
	and.b64  	%rd34, %rd54, 7;
	setp.lt.u64 	%p21, %rd54, 8;
	mov.b64 	%rd215, 0;
	@%p21 bra 	$L__BB0_29;
	and.b64  	%rd215, %rd54, -8;
	shl.b64 	%rd159, %rd33, 2;
	add.s64 	%rd160, %rd159, 16;
	add.s64 	%rd213, %rd2, %rd160;
	add.s64 	%rd212, %rd1, %rd160;
	mov.u64 	%rd214, %rd215;
$L__BB0_28:
	.pragma "nounroll";
	ld.global.f32 	%f276, [%rd213+-16];
	sub.f32 	%f277, %f276, %f486;
	fma.rn.f32 	%f278, %f277, 0f3BBB989D, 0f3F000000;
	cvt.sat.f32.f32 	%f279, %f278;
	mov.f32 	%f280, 0f4B400001;
	mov.f32 	%f281, 0f437C0000;
	fma.rm.f32 	%f282, %f279, %f281, %f280;
	add.f32 	%f283, %f282, 0fCB40007F;
	neg.f32 	%f284, %f283;
	fma.rn.f32 	%f285, %f277, 0f3FB8AA3B, %f284;
	fma.rn.f32 	%f286, %f277, 0f32A57060, %f285;
	mov.b32 	%r35, %f282;
	shl.b32 	%r36, %r35, 23;
	mov.b32 	%f287, %r36;
	ex2.approx.ftz.f32 	%f288, %f286;
	mul.f32 	%f289, %f288, %f287;
	div.rn.f32 	%f290, %f289, %f494;
	st.global.f32 	[%rd212+-16], %f290;
	ld.global.f32 	%f291, [%rd213+-12];
	sub.f32 	%f292, %f291, %f486;
	fma.rn.f32 	%f293, %f292, 0f3BBB989D, 0f3F000000;
	cvt.sat.f32.f32 	%f294, %f293;
	fma.rm.f32 	%f295, %f294, %f281, %f280;
	add.f32 	%f296, %f295, 0fCB40007F;
	neg.f32 	%f297, %f296;
	fma.rn.f32 	%f298, %f292, 0f3FB8AA3B, %f297;
	fma.rn.f32 	%f299, %f292, 0f32A57060, %f298;
	mov.b32 	%r37, %f295;
	shl.b32 	%r38, %r37, 23;
	mov.b32 	%f300, %r38;
	ex2.approx.ftz.f32 	%f301, %f299;
	mul.f32 	%f302, %f301, %f300;
	div.rn.f32 	%f303, %f302, %f494;
	st.global.f32 	[%rd212+-12], %f303;
	ld.global.f32 	%f304, [%rd213+-8];
	sub.f32 	%f305, %f304, %f486;
	fma.rn.f32 	%f306, %f305, 0f3BBB989D, 0f3F000000;
	cvt.sat.f32.f32 	%f307, %f306;
	fma.rm.f32 	%f308, %f307, %f281, %f280;
	add.f32 	%f309, %f308, 0fCB40007F;
	neg.f32 	%f310, %f309;
	fma.rn.f32 	%f311, %f305, 0f3FB8AA3B, %f310;
	fma.rn.f32 	%f312, %f305, 0f32A57060, %f311;
	mov.b32 	%r39, %f308;
	shl.b32 	%r40, %r39, 23;
	mov.b32 	%f313, %r40;
	ex2.approx.ftz.f32 	%f314, %f312;
	mul.f32 	%f315, %f314, %f313;
	div.rn.f32 	%f316, %f315, %f494;
	st.global.f32 	[%rd212+-8], %f316;
	ld.global.f32 	%f317, [%rd213+-4];
	sub.f32 	%f318, %f317, %f486;
	fma.rn.f32 	%f319, %f318, 0f3BBB989D, 0f3F000000;
	cvt.sat.f32.f32 	%f320, %f319;
	fma.rm.f32 	%f321, %f320, %f281, %f280;
	add.f32 	%f322, %f321, 0fCB40007F;
	neg.f32 	%f323, %f322;
	fma.rn.f32 	%f324, %f318, 0f3FB8AA3B, %f323;
	fma.rn.f32 	%f325, %f318, 0f32A57060, %f324;
	mov.b32 	%r41, %f321;
	shl.b32 	%r42, %r41, 23;
	mov.b32 	%f326, %r42;
	ex2.approx.ftz.f32 	%f327, %f325;
	mul.f32 	%f328, %f327, %f326;
	div.rn.f32 	%f329, %f328, %f494;
	st.global.f32 	[%rd212+-4], %f329;
	ld.global.f32 	%f330, [%rd213];
	sub.f32 	%f331, %f330, %f486;
	fma.rn.f32 	%f332, %f331, 0f3BBB989D, 0f3F000000;
	cvt.sat.f32.f32 	%f333, %f332;
	fma.rm.f32 	%f334, %f333, %f281, %f280;
	add.f32 	%f335, %f334, 0fCB40007F;
	neg.f32 	%f336, %f335;
	fma.rn.f32 	%f337, %f331, 0f3FB8AA3B, %f336;
	fma.rn.f32 	%f338, %f331, 0f32A57060, %f337;
	mov.b32 	%r43, %f334;
	shl.b32 	%r44, %r43, 23;
	mov.b32 	%f339, %r44;
	ex2.approx.ftz.f32 	%f340, %f338;
	mul.f32 	%f341, %f340, %f339;
	div.rn.f32 	%f342, %f341, %f494;
	st.global.f32 	[%rd212], %f342;
	ld.global.f32 	%f343, [%rd213+4];
	sub.f32 	%f344, %f343, %f486;
	fma.rn.f32 	%f345, %f344, 0f3BBB989D, 0f3F000000;
	cvt.sat.f32.f32 	%f346, %f345;
	fma.rm.f32 	%f347, %f346, %f281, %f280;
	add.f32 	%f348, %f347, 0fCB40007F;
	neg.f32 	%f349, %f348;
	fma.rn.f32 	%f350, %f344, 0f3FB8AA3B, %f349;
	fma.rn.f32 	%f351, %f344, 0f32A57060, %f350;
	mov.b32 	%r45, %f347;
	shl.b32 	%r46, %r45, 23;
	mov.b32 	%f352, %r46;
	ex2.approx.ftz.f32 	%f353, %f351;
	mul.f32 	%f354, %f353, %f352;
	div.rn.f32 	%f355, %f354, %f494;
	st.global.f32 	[%rd212+4], %f355;
	ld.global.f32 	%f356, [%rd213+8];
	sub.f32 	%f357, %f356, %f486;
	fma.rn.f32 	%f358, %f357, 0f3BBB989D, 0f3F000000;
	cvt.sat.f32.f32 	%f359, %f358;
	fma.rm.f32 	%f360, %f359, %f281, %f280;
	add.f32 	%f361, %f360, 0fCB40007F;
	neg.f32 	%f362, %f361;
	fma.rn.f32 	%f363, %f357, 0f3FB8AA3B, %f362;
	fma.rn.f32 	%f364, %f357, 0f32A57060, %f363;
	mov.b32 	%r47, %f360;
	shl.b32 	%r48, %r47, 23;
	mov.b32 	%f365, %r48;
	ex2.approx.ftz.f32 	%f366, %f364;
	mul.f32 	%f367, %f366, %f365;
	div.rn.f32 	%f368, %f367, %f494;
	st.global.f32 	[%rd212+8], %f368;
	ld.global.f32 	%f369, [%rd213+12];
	sub.f32 	%f370, %f369, %f486;
	fma.rn.f32 	%f371, %f370, 0f3BBB989D, 0f3F000000;
	cvt.sat.f32.f32 	%f372, %f371;
	fma.rm.f32 	%f373, %f372, %f281, %f280;
	add.f32 	%f374, %f373, 0fCB40007F;
	neg.f32 	%f375, %f374;
	fma.rn.f32 	%f376, %f370, 0f3FB8AA3B, %f375;
	fma.rn.f32 	%f377, %f370, 0f32A57060, %f376;
	mov.b32 	%r49, %f373;
	shl.b32 	%r50, %r49, 23;
	mov.b32 	%f378, %r50;
	ex2.approx.ftz.f32 	%f379, %f377;
	mul.f32 	%f380, %f379, %f378;
	div.rn.f32 	%f381, %f380, %f494;
	st.global.f32 	[%rd212+12], %f381;
	add.s64 	%rd214, %rd214, -8;
	add.s64 	%rd213, %rd213, 32;
	add.s64 	%rd212, %rd212, 32;
	setp.ne.s64 	%p22, %rd214, 0;
	@%p22 bra 	$L__BB0_28;
$L__BB0_29:
	setp.eq.s64 	%p23, %rd34, 0;
	@%p23 bra 	$L__BB0_37;
	and.b64  	%rd49, %rd54, 3;
	setp.lt.u64 	%p24, %rd34, 4;
	@%p24 bra 	$L__BB0_32;
	add.s64 	%rd161, %rd215, %rd33;
	shl.b64 	%rd162, %rd161, 2;
	add.s64 	%rd163, %rd2, %rd162;
	ld.global.f32 	%f382, [%rd163];
	sub.f32 	%f383, %f382, %f486;
	fma.rn.f32 	%f384, %f383, 0f3BBB989D, 0f3F000000;
	cvt.sat.f32.f32 	%f385, %f384;
	mov.f32 	%f386, 0f4B400001;
	mov.f32 	%f387, 0f437C0000;
	fma.rm.f32 	%f388, %f385, %f387, %f386;
	add.f32 	%f389, %f388, 0fCB40007F;
	neg.f32 	%f390, %f389;
	fma.rn.f32 	%f391, %f383, 0f3FB8AA3B, %f390;
	fma.rn.f32 	%f392, %f383, 0f32A57060, %f391;
	mov.b32 	%r51, %f388;
	shl.b32 	%r52, %r51, 23;
	mov.b32 	%f393, %r52;
	ex2.approx.ftz.f32 	%f394, %f392;
	mul.f32 	%f395, %f394, %f393;
	div.rn.f32 	%f396, %f395, %f494;
	add.s64 	%rd164, %rd1, %rd162;
	st.global.f32 	[%rd164], %f396;
	add.s64 	%rd165, %rd215, 1;
	and.b64  	%rd166, %rd165, 4294967295;
	add.s64 	%rd167, %rd166, %rd33;
	shl.b64 	%rd168, %rd167, 2;
	add.s64 	%rd169, %rd2, %rd168;
	ld.global.f32 	%f397, [%rd169];
	sub.f32 	%f398, %f397, %f486;
	fma.rn.f32 	%f399, %f398, 0f3BBB989D, 0f3F000000;
	cvt.sat.f32.f32 	%f400, %f399;
	fma.rm.f32 	%f401, %f400, %f387, %f386;
	add.f32 	%f402, %f401, 0fCB40007F;
	neg.f32 	%f403, %f402;
	fma.rn.f32 	%f404, %f398, 0f3FB8AA3B, %f403;
	fma.rn.f32 	%f405, %f398, 0f32A57060, %f404;
	mov.b32 	%r53, %f401;
	shl.b32 	%r54, %r53, 23;
	mov.b32 	%f406, %r54;
	ex2.approx.ftz.f32 	%f407, %f405;
	mul.f32 	%f408, %f407, %f406;
	div.rn.f32 	%f409, %f408, %f494;
	add.s64 	%rd170, %rd1, %rd168;
	st.global.f32 	[%rd170], %f409;
	add.s64 	%rd171, %rd215, 2;
	and.b64  	%rd172, %rd171, 4294967295;
	add.s64 	%rd173, %rd172, %rd33;
	shl.b64 	%rd174, %rd173, 2;
	add.s64 	%rd175, %rd2, %rd174;
	ld.global.f32 	%f410, [%rd175];
	sub.f32 	%f411, %f410, %f486;
	fma.rn.f32 	%f412, %f411, 0f3BBB989D, 0f3F000000;
	cvt.sat.f32.f32 	%f413, %f412;
	fma.rm.f32 	%f414, %f413, %f387, %f386;
	add.f32 	%f415, %f414, 0fCB40007F;
	neg.f32 	%f416, %f415;
	fma.rn.f32 	%f417, %f411, 0f3FB8AA3B, %f416;
	fma.rn.f32 	%f418, %f411, 0f32A57060, %f417;
	mov.b32 	%r55, %f414;
	shl.b32 	%r56, %r55, 23;
	mov.b32 	%f419, %r56;
	ex2.approx.ftz.f32 	%f420, %f418;
	mul.f32 	%f421, %f420, %f419;
	div.rn.f32 	%f422, %f421, %f494;
	add.s64 	%rd176, %rd1, %rd174;
	st.global.f32 	[%rd176], %f422;
	add.s64 	%rd177, %rd215, 3;
	and.b64  	%rd178, %rd177, 4294967295;
	add.s64 	%rd179, %rd178, %rd33;
	shl.b64 	%rd180, %rd179, 2;
	add.s64 	%rd181, %rd2, %rd180;
	ld.global.f32 	%f423, [%rd181];
	sub.f32 	%f424, %f423, %f486;
	fma.rn.f32 	%f425, %f424, 0f3BBB989D, 0f3F000000;
	cvt.sat.f32.f32 	%f426, %f425;
	fma.rm.f32 	%f427, %f426, %f387, %f386;
	add.f32 	%f428, %f427, 0fCB40007F;
	neg.f32 	%f429, %f428;
	fma.rn.f32 	%f430, %f424, 0f3FB8AA3B, %f429;
	fma.rn.f32 	%f431, %f424, 0f32A57060, %f430;
	mov.b32 	%r57, %f427;
	shl.b32 	%r58, %r57, 23;
	mov.b32 	%f432, %r58;
	ex2.approx.ftz.f32 	%f433, %f431;
	mul.f32 	%f434, %f433, %f432;
	div.rn.f32 	%f435, %f434, %f494;
	add.s64 	%rd182, %rd1, %rd180;
	st.global.f32 	[%rd182], %f435;
	add.s64 	%rd183, %rd215, 4;
	and.b64  	%rd215, %rd183, 4294967295;
$L__BB0_32:
	setp.eq.s64 	%p25, %rd49, 0;
	@%p25 bra 	$L__BB0_37;
	setp.eq.s64 	%p26, %rd49, 1;
	@%p26 bra 	$L__BB0_35;
	add.s64 	%rd184, %rd215, %rd33;
	shl.b64 	%rd185, %rd184, 2;
	add.s64 	%rd186, %rd2, %rd185;
	ld.global.f32 	%f436, [%rd186];
	sub.f32 	%f437, %f436, %f486;
	fma.rn.f32 	%f438, %f437, 0f3BBB989D, 0f3F000000;
	cvt.sat.f32.f32 	%f439, %f438;
	mov.f32 	%f440, 0f4B400001;
	mov.f32 	%f441, 0f437C0000;
	fma.rm.f32 	%f442, %f439, %f441, %f440;
	add.f32 	%f443, %f442, 0fCB40007F;
	neg.f32 	%f444, %f443;
	fma.rn.f32 	%f445, %f437, 0f3FB8AA3B, %f444;
	fma.rn.f32 	%f446, %f437, 0f32A57060, %f445;
	mov.b32 	%r59, %f442;
	shl.b32 	%r60, %r59, 23;
	mov.b32 	%f447, %r60;
	ex2.approx.ftz.f32 	%f448, %f446;
	mul.f32 	%f449, %f448, %f447;
	div.rn.f32 	%f450, %f449, %f494;
	add.s64 	%rd187, %rd1, %rd185;
	st.global.f32 	[%rd187], %f450;
	add.s64 	%rd188, %rd215, 1;
	and.b64  	%rd189, %rd188, 4294967295;
	add.s64 	%rd190, %rd189, %rd33;
	shl.b64 	%rd191, %rd190, 2;
	add.s64 	%rd192, %rd2, %rd191;
	ld.global.f32 	%f451, [%rd192];
	sub.f32 	%f452, %f451, %f486;
	fma.rn.f32 	%f453, %f452, 0f3BBB989D, 0f3F000000;
	cvt.sat.f32.f32 	%f454, %f453;
	fma.rm.f32 	%f455, %f454, %f441, %f440;
	add.f32 	%f456, %f455, 0fCB40007F;
	neg.f32 	%f457, %f456;
	fma.rn.f32 	%f458, %f452, 0f3FB8AA3B, %f457;
	fma.rn.f32 	%f459, %f452, 0f32A57060, %f458;
	mov.b32 	%r61, %f455;
	shl.b32 	%r62, %r61, 23;
	mov.b32 	%f460, %r62;
	ex2.approx.ftz.f32 	%f461, %f459;
	mul.f32 	%f462, %f461, %f460;
	div.rn.f32 	%f463, %f462, %f494;
	add.s64 	%rd193, %rd1, %rd191;
	st.global.f32 	[%rd193], %f463;
	add.s64 	%rd194, %rd215, 2;
	and.b64  	%rd215, %rd194, 4294967295;
$L__BB0_35:
	and.b64  	%rd195, %rd54, 1;
	setp.eq.b64 	%p27, %rd195, 1;
	not.pred 	%p28, %p27;
	@%p28 bra 	$L__BB0_37;
	add.s64 	%rd196, %rd215, %rd33;
	shl.b64 	%rd197, %rd196, 2;
	add.s64 	%rd198, %rd2, %rd197;
	ld.global.f32 	%f464, [%rd198];
	sub.f32 	%f465, %f464, %f486;
	fma.rn.f32 	%f466, %f465, 0f3BBB989D, 0f3F000000;
	cvt.sat.f32.f32 	%f467, %f466;
	mov.f32 	%f468, 0f4B400001;
	mov.f32 	%f469, 0f437C0000;
	fma.rm.f32 	%f470, %f467, %f469, %f468;
	add.f32 	%f471, %f470, 0fCB40007F;
	neg.f32 	%f472, %f471;
	fma.rn.f32 	%f473, %f465, 0f3FB8AA3B, %f472;
	fma.rn.f32 	%f474, %f465, 0f32A57060, %f473;
	mov.b32 	%r63, %f470;
	shl.b32 	%r64, %r63, 23;
	mov.b32 	%f475, %r64;
	ex2.approx.ftz.f32 	%f476, %f474;
	mul.f32 	%f477, %f476, %f475;
	div.rn.f32 	%f478, %f477, %f494;
	add.s64 	%rd199, %rd1, %rd197;
	st.global.f32 	[%rd199], %f478;
$L__BB0_37:
	ret;

}


// ===== COMPILED SASS (sm_100) =====

	.target	sm_100

	.elftype	@"ET_EXEC"


//--------------------- .note.nv.tkinfo           --------------------------
	.section	.note.nv.tkinfo,"",@"SHT_NOTE"
	.sectionflags	@"SHF_NOTE_NV_TKINFO"
	.tkinfo
        /*0018*/ 	.word	0x00000002
        /*0030*/ 	.string	""
        /*0030*/ 	.string	"ptxas"
        /*0030*/ 	.string	"Cuda compilation tools, release 13.0, V13.0.88"
        /*0030*/ 	.string	"Build cuda_13.0.r13.0/compiler.36424714_0"
        /*0030*/ 	.string	"-arch sm_100 -m 64 "



//--------------------- .note.nv.cuinfo           --------------------------
	.section	.note.nv.cuinfo,"",@"SHT_NOTE"
	.sectionflags	@"SHF_NOTE_NV_CUINFO"
        /*0018*/ 	.short	0x0002
        /*001a*/ 	.short	0x0064
        /*001c*/ 	.short	0x0082
	.zero		2


//--------------------- .nv.info                  --------------------------
	.section	.nv.info,"",@"SHT_CUDA_INFO"
	.align	4


	//----- nvinfo : EIATTR_REGCOUNT
	.align		4
        /*0000*/ 	.byte	0x04, 0x2f
        /*0002*/ 	.short	(.L_1 - .L_0)
	.align		4
.L_0:
        /*0004*/ 	.word	index@(_Z14softmax_kernelPfS_mm)
        /*0008*/ 	.word	0x00000020


	//----- nvinfo : EIATTR_FRAME_SIZE
	.align		4
.L_1:
        /*000c*/ 	.byte	0x04, 0x11
        /*000e*/ 	.short	(.L_3 - .L_2)
	.align		4
.L_2:
        /*0010*/ 	.word	index@($__internal_0_$__cuda_sm3x_div_rn_noftz_f32_slowpath)
        /*0014*/ 	.word	0x00000000


	//----- nvinfo : EIATTR_FRAME_SIZE
	.align		4
.L_3:
        /*0018*/ 	.byte	0x04, 0x11
        /*001a*/ 	.short	(.L_5 - .L_4)
	.align		4
.L_4:
        /*001c*/ 	.word	index@(_Z14softmax_kernelPfS_mm)
        /*0020*/ 	.word	0x00000000


	//----- nvinfo : EIATTR_MIN_STACK_SIZE
	.align		4
.L_5:
        /*0024*/ 	.byte	0x04, 0x12
        /*0026*/ 	.short	(.L_7 - .L_6)
	.align		4
.L_6:
        /*0028*/ 	.word	index@(_Z14softmax_kernelPfS_mm)
        /*002c*/ 	.word	0x00000000
.L_7:


//--------------------- .nv.compat                --------------------------
	.section	.nv.compat,"",@"SHT_CUDA_COMPAT_INFO"
	.align	4
        /*0000*/ 	.byte	0x02, 0x09, 0x00, 0x00, 0x02, 0x02, 0x01, 0x00, 0x02, 0x05, 0x05, 0x00, 0x03, 0x07, 0x01, 0x01
        /*0010*/ 	.byte	0x02, 0x03, 0x00, 0x00, 0x02, 0x06, 0x01, 0x00, 0x04, 0x0b, 0x08, 0x00, 0x01, 0x00, 0x00, 0x00
        /*0020*/ 	.byte	0x00, 0x00, 0x00, 0x00


//--------------------- .nv.info._Z14softmax_kernelPfS_mm --------------------------
	.section	.nv.info._Z14softmax_kernelPfS_mm,"",@"SHT_CUDA_INFO"
	.sectionflags	@""
	.align	4


	//----- nvinfo : EIATTR_CUDA_API_VERSION
	.align		4
        /*0000*/ 	.byte	0x04, 0x37
        /*0002*/ 	.short	(.L_9 - .L_8)
.L_8:
        /*0004*/ 	.word	0x00000082


	//----- nvinfo : EIATTR_KPARAM_INFO
	.align		4
.L_9:
        /*0008*/ 	.byte	0x04, 0x17
        /*000a*/ 	.short	(.L_11 - .L_10)
.L_10:
        /*000c*/ 	.word	0x00000000
        /*0010*/ 	.short	0x0003
        /*0012*/ 	.short	0x0018
        /*0014*/ 	.byte	0x00, 0xf0, 0x21, 0x00


	//----- nvinfo : EIATTR_KPARAM_INFO
	.align		4
.L_11:
        /*0018*/ 	.byte	0x04, 0x17
        /*001a*/ 	.short	(.L_13 - .L_12)
.L_12:
        /*001c*/ 	.word	0x00000000
        /*0020*/ 	.short	0x0002
        /*0022*/ 	.short	0x0010
        /*0024*/ 	.byte	0x00, 0xf0, 0x21, 0x00


	//----- nvinfo : EIATTR_KPARAM_INFO
	.align		4
.L_13:
        /*0028*/ 	.byte	0x04, 0x17
        /*002a*/ 	.short	(.L_15 - .L_14)
.L_14:
        /*002c*/ 	.word	0x00000000
        /*0030*/ 	.short	0x0001
        /*0032*/ 	.short	0x0008
        /*0034*/ 	.byte	0x00, 0xf5, 0x21, 0x00


	//----- nvinfo : EIATTR_KPARAM_INFO
	.align		4
.L_15:
        /*0038*/ 	.byte	0x04, 0x17
        /*003a*/ 	.short	(.L_17 - .L_16)
.L_16:
        /*003c*/ 	.word	0x00000000
        /*0040*/ 	.short	0x0000
        /*0042*/ 	.short	0x0000
        /*0044*/ 	.byte	0x00, 0xf5, 0x21, 0x00


	//----- nvinfo : EIATTR_SPARSE_MMA_MASK
	.align		4
.L_17:
        /*0048*/ 	.byte	0x03, 0x50
        /*004a*/ 	.short	0x0000


	//----- nvinfo : EIATTR_MAXREG_COUNT
	.align		4
        /*004c*/ 	.byte	0x03, 0x1b
        /*004e*/ 	.short	0x00ff


	//----- nvinfo : EIATTR_MERCURY_ISA_VERSION
	.align		4
        /*0050*/ 	.byte	0x03, 0x5f
        /*0052*/ 	.short	0x0101


	//----- nvinfo : EIATTR_VRC_CTA_INIT_COUNT
	.align		4
        /*0054*/ 	.byte	0x02, 0x4a
	.zero		1
	.zero		1


	//----- nvinfo : EIATTR_EXIT_INSTR_OFFSETS
	.align		4
        /*0058*/ 	.byte	0x04, 0x1c
        /*005a*/ 	.short	(.L_19 - .L_18)


	//   ....[0]....
.L_18:
        /*005c*/ 	.word	0x00000090


	//   ....[1]....
        /*0060*/ 	.word	0x00001b20


	//   ....[2]....
        /*0064*/ 	.word	0x00002a60


	//   ....[3]....
        /*0068*/ 	.word	0x00003400


	//   ....[4]....
        /*006c*/ 	.word	0x00003920


	//   ....[5]....
        /*0070*/ 	.word	0x00003b80


	//----- nvinfo : EIATTR_CRS_STACK_SIZE
	.align		4
.L_19:
        /*0074*/ 	.byte	0x04, 0x1e
        /*0076*/ 	.short	(.L_21 - .L_20)
.L_20:
        /*0078*/ 	.word	0x00000000


	//----- nvinfo : EIATTR_CBANK_PARAM_SIZE
	.align		4
.L_21:
        /*007c*/ 	.byte	0x03, 0x19
        /*007e*/ 	.short	0x0020


	//----- nvinfo : EIATTR_PARAM_CBANK
	.align		4
        /*0080*/ 	.byte	0x04, 0x0a
        /*0082*/ 	.short	(.L_23 - .L_22)
	.align		4
.L_22:
        /*0084*/ 	.word	index@(.nv.constant0._Z14softmax_kernelPfS_mm)
        /*0088*/ 	.short	0x0380
        /*008a*/ 	.short	0x0020


	//----- nvinfo : EIATTR_SW_WAR
	.align		4
.L_23:
        /*008c*/ 	.byte	0x04, 0x36
        /*008e*/ 	.short	(.L_25 - .L_24)
.L_24:
        /*0090*/ 	.word	0x00000008
.L_25:


//--------------------- .nv.callgraph             --------------------------
	.section	.nv.callgraph,"",@"SHT_CUDA_CALLGRAPH"
	.align	4
	.sectionentsize	8
	.align		4
        /*0000*/ 	.word	0x00000000
	.align		4
        /*0004*/ 	.word	0xffffffff
	.align		4
        /*0008*/ 	.word	0x00000000
	.align		4
        /*000c*/ 	.word	0xfffffffe
	.align		4
        /*0010*/ 	.word	0x00000000
	.align		4
        /*0014*/ 	.word	0xfffffffd
	.align		4
        /*0018*/ 	.word	0x00000000
	.align		4
        /*001c*/ 	.word	0xfffffffc


//--------------------- .text._Z14softmax_kernelPfS_mm --------------------------
	.section	.text._Z14softmax_kernelPfS_mm,"ax",@progbits
	.align	128
        .global         _Z14softmax_kernelPfS_mm
        .type           _Z14softmax_kernelPfS_mm,@function
        .size           _Z14softmax_kernelPfS_mm,(.L_x_57 - _Z14softmax_kernelPfS_mm)
        .other          _Z14softmax_kernelPfS_mm,@"STO_CUDA_ENTRY STV_DEFAULT"
_Z14softmax_kernelPfS_mm:
.text._Z14softmax_kernelPfS_mm:
[----:B------:R-:W-:Y:S01]  /*0000*/  LDC R1, c[0x0][0x37c] ;  /* 0x0000df00ff017b82 */ /* 0x000fe20000000800 */
[----:B------:R-:W0:Y:S07]  /*0010*/  S2R R3, SR_TID.X ;  /* 0x0000000000037919 */ /* 0x000e2e0000002100 */
[----:B------:R-:W0:Y:S01]  /*0020*/  S2UR UR4, SR_CTAID.X ;  /* 0x00000000000479c3 */ /* 0x000e220000002500 */
[----:B------:R-:W1:Y:S07]  /*0030*/  LDCU.64 UR6, c[0x0][0x390] ;  /* 0x00007200ff0677ac */ /* 0x000e6e0008000a00 */
[----:B------:R-:W0:Y:S02]  /*0040*/  LDC R14, c[0x0][0x360] ;  /* 0x0000d800ff0e7b82 */ /* 0x000e240000000800 */
[----:B0-----:R-:W-:-:S05]  /*0050*/  IMAD R14, R14, UR4, R3 ;  /* 0x000000040e0e7c24 */ /* 0x001fca000f8e0203 */
[----:B-1----:R-:W-:Y:S02]  /*0060*/  ISETP.GE.U32.AND P0, PT, R14, UR6, PT ;  /* 0x000000060e007c0c */ /* 0x002fe4000bf06070 */
[----:B------:R-:W-:-:S04]  /*0070*/  SHF.R.S32.HI R0, RZ, 0x1f, R14 ;  /* 0x0000001fff007819 */ /* 0x000fc8000001140e */
[----:B------:R-:W-:-:S13]  /*0080*/  ISETP.GE.U32.AND.EX P0, PT, R0, UR7, PT, P0 ;  /* 0x0000000700007c0c */ /* 0x000fda000bf06100 */
[----:B------:R-:W-:Y:S05]  /*0090*/  @P0 EXIT ;  /* 0x000000000000094d */ /* 0x000fea0003800000 */
[----:B------:R-:W0:Y:S01]  /*00a0*/  LDCU.64 UR4, c[0x0][0x398] ;  /* 0x00007300ff0477ac */ /* 0x000e220008000a00 */
[----:B------:R-:W-:Y:S01]  /*00b0*/  MOV R4, 0xff7fffff ;  /* 0xff7fffff00047802 */ /* 0x000fe20000000f00 */
[----:B------:R-:W1:Y:S01]  /*00c0*/  LDCU.64 UR8, c[0x0][0x358] ;  /* 0x00006b00ff0877ac */ /* 0x000e620008000a00 */
[----:B0-----:R-:W-:-:S04]  /*00d0*/  UISETP.NE.U32.AND UP0, UPT, UR4, URZ, UPT ;  /* 0x000000ff0400728c */ /* 0x001fc8000bf05070 */
[----:B------:R-:W-:-:S09]  /*00e0*/  UISETP.NE.AND.EX UP0, UPT, UR5, URZ, UPT, UP0 ;  /* 0x000000ff0500728c */ /* 0x000fd2000bf05300 */
[----:B-1----:R-:W-:Y:S05]  /*00f0*/  BRA.U !UP0, `(.L_x_0) ;  /* 0x00000009089c7547 */ /* 0x002fea000b800000 */
[----:B------:R-:W-:Y:S02]  /*0100*/  UISETP.GE.U32.AND UP1, UPT, UR4, 0x10, UPT ;  /* 0x000000100400788c */ /* 0x000fe4000bf26070 */
[----:B------:R-:W-:Y:S01]  /*0110*/  IMAD R5, R0, UR4, RZ ;  /* 0x0000000400057c24 */ /* 0x000fe2000f8e02ff */
[----:B------:R-:W-:Y:S02]  /*0120*/  ULOP3.LUT UR10, UR4, 0xf, URZ, 0xc0, !UPT ;  /* 0x0000000f040a7892 */ /* 0x000fe4000f8ec0ff */
[C---:B------:R-:W-:Y:S01]  /*0130*/  IMAD.WIDE.U32 R2, R14.reuse, UR4, RZ ;  /* 0x000000040e027c25 */ /* 0x040fe2000f8e00ff */
[----:B------:R-:W-:Y:S01]  /*0140*/  UISETP.GE.U32.AND.EX UP1, UPT, UR5, URZ, UPT, UP1 ;  /* 0x000000ff0500728c */ /* 0x000fe2000bf26110 */
[----:B------:R-:W-:Y:S01]  /*0150*/  MOV R4, 0xff7fffff ;  /* 0xff7fffff00047802 */ /* 0x000fe20000000f00 */
[----:B------:R-:W-:Y:S01]  /*0160*/  UISETP.NE.U32.AND UP0, UPT, UR10, URZ, UPT ;  /* 0x000000ff0a00728c */ /* 0x000fe2000bf05070 */
[----:B------:R-:W-:Y:S01]  /*0170*/  IMAD R5, R14, UR5, R5 ;  /* 0x000000050e057c24 */ /* 0x000fe2000f8e0205 */
[----:B------:R-:W-:Y:S01]  /*0180*/  UMOV UR5, URZ ;  /* 0x000000ff00057c82 */ /* 0x000fe20008000000 */
[----:B------:R-:W-:Y:S01]  /*0190*/  UMOV UR6, URZ ;  /* 0x000000ff00067c82 */ /* 0x000fe20008000000 */
[----:B------:R-:W-:-:S02]  /*01a0*/  UISETP.NE.AND.EX UP0, UPT, URZ, URZ, UPT, UP0 ;  /* 0x000000ffff00728c */ /* 0x000fc4000bf05300 */
[----:B------:R-:W-:Y:S01]  /*01b0*/  IADD3 R5, PT, PT, R3, R5, RZ ;  /* 0x0000000503057210 */ /* 0x000fe20007ffe0ff */
[----:B------:R-:W-:Y:S08]  /*01c0*/  BRA.U !UP1, `(.L_x_1) ;  /* 0x0000000109a47547 */ /* 0x000ff0000b800000 */
[----:B------:R-:W0:Y:S01]  /*01d0*/  LDCU.64 UR12, c[0x0][0x380] ;  /* 0x00007000ff0c77ac */ /* 0x000e220008000a00 */
[----:B------:R-:W-:Y:S01]  /*01e0*/  MOV R4, 0xff7fffff ;  /* 0xff7fffff00047802 */ /* 0x000fe20000000f00 */
[----:B------:R-:W1:Y:S01]  /*01f0*/  LDCU UR6, c[0x0][0x39c] ;  /* 0x00007380ff0677ac */ /* 0x000e620008000800 */
[----:B------:R-:W-:-:S07]  /*0200*/  ULOP3.LUT UR5, UR4, 0xfffffff0, URZ, 0xc0, !UPT ;  /* 0xfffffff004057892 */ /* 0x000fce000f8ec0ff */
[----:B------:R-:W-:Y:S01]  /*0210*/  UMOV UR4, UR5 ;  /* 0x0000000500047c82 */ /* 0x000fe20008000000 */
[----:B0-----:R-:W-:-:S04]  /*0220*/  LEA R6, P0, R2, UR12, 0x2 ;  /* 0x0000000c02067c11 */ /* 0x001fc8000f8010ff */
[----:B------:R-:W-:Y:S01]  /*0230*/  IADD3 R6, P1, PT, R6, 0x20, RZ ;  /* 0x0000002006067810 */ /* 0x000fe20007f3e0ff */
[----:B-1----:R-:W-:Y:S01]  /*0240*/  UMOV UR7, UR6 ;  /* 0x0000000600077c82 */ /* 0x002fe20008000000 */
[----:B------:R-:W-:-:S05]  /*0250*/  LEA.HI.X R7, R2, UR13, R5, 0x2, P0 ;  /* 0x0000000d02077c11 */ /* 0x000fca00080f1405 */
[----:B------:R-:W-:-:S07]  /*0260*/  IMAD.X R7, RZ, RZ, R7, P1 ;  /* 0x000000ffff077224 */ /* 0x000fce00008e0607 */
.L_x_2:
[----:B------:R-:W2:Y:S04]  /*0270*/  LDG.E R13, desc[UR8][R6.64+-0x20] ;  /* 0xffffe008060d7981 */ /* 0x000ea8000c1e1900 */
[----:B------:R-:W2:Y:S04]  /*0280*/  LDG.E R12, desc[UR8][R6.64+-0x1c] ;  /* 0xffffe408060c7981 */ /* 0x000ea8000c1e1900 */
[----:B------:R-:W3:Y:S04]  /*0290*/  LDG.E R15, desc[UR8][R6.64+-0x18] ;  /* 0xffffe808060f7981 */ /* 0x000ee8000c1e1900 */
[----:B------:R-:W3:Y:S04]  /*02a0*/  LDG.E R16, desc[UR8][R6.64+-0x14] ;  /* 0xffffec0806107981 */ /* 0x000ee8000c1e1900 */
[----:B------:R-:W4:Y:S04]  /*02b0*/  LDG.E R17, desc[UR8][R6.64+-0x10] ;  /* 0xfffff00806117981 */ /* 0x000f28000c1e1900 */
[----:B------:R-:W4:Y:S04]  /*02c0*/  LDG.E R18, desc[UR8][R6.64+-0xc] ;  /* 0xfffff40806127981 */ /* 0x000f28000c1e1900 */
[----:B------:R-:W5:Y:S04]  /*02d0*/  LDG.E R19, desc[UR8][R6.64+-0x8] ;  /* 0xfffff80806137981 */ /* 0x000f68000c1e1900 */
        /* <DEDUP_REMOVED lines=8> */
[----:B------:R0:W5:Y:S01]  /*0360*/  LDG.E R8, desc[UR8][R6.64+0x1c] ;  /* 0x00001c0806087981 */ /* 0x000162000c1e1900 */
[----:B------:R-:W-:-:S04]  /*0370*/  UIADD3 UR4, UP1, UPT, UR4, -0x10, URZ ;  /* 0xfffffff004047890 */ /* 0x000fc8000ff3e0ff */
[----:B------:R-:W-:Y:S02]  /*0380*/  UIADD3.X UR7, UPT, UPT, UR7, -0x1, URZ, UP1, !UPT ;  /* 0xffffffff07077890 */ /* 0x000fe40008ffe4ff */
[----:B------:R-:W-:Y:S01]  /*0390*/  UISETP.NE.U32.AND UP1, UPT, UR4, URZ, UPT ;  /* 0x000000ff0400728c */ /* 0x000fe2000bf25070 */
[----:B0-----:R-:W-:-:S03]  /*03a0*/  IADD3 R6, P0, PT, R6, 0x40, RZ ;  /* 0x0000004006067810 */ /* 0x001fc60007f1e0ff */
[----:B------:R-:W-:Y:S01]  /*03b0*/  UISETP.NE.AND.EX UP1, UPT, UR7, URZ, UPT, UP1 ;  /* 0x000000ff0700728c */ /* 0x000fe2000bf25310 */
[----:B------:R-:W-:Y:S02]  /*03c0*/  IADD3.X R7, PT, PT, RZ, R7, RZ, P0, !PT ;  /* 0x00000007ff077210 */ /* 0x000fe400007fe4ff */
[----:B--2---:R-:W-:-:S04]  /*03d0*/  FMNMX3 R12, R4, R13, R12, !PT ;  /* 0x0000000d040c7276 */ /* 0x004fc8000780000c */
[----:B---3--:R-:W-:-:S04]  /*03e0*/  FMNMX3 R12, R12, R15, R16, !PT ;  /* 0x0000000f0c0c7276 */ /* 0x008fc80007800010 */
[----:B----4-:R-:W-:-:S04]  /*03f0*/  FMNMX3 R12, R12, R17, R18, !PT ;  /* 0x000000110c0c7276 */ /* 0x010fc80007800012 */
[----:B-----5:R-:W-:-:S04]  /*0400*/  FMNMX3 R12, R12, R19, R20, !PT ;  /* 0x000000130c0c7276 */ /* 0x020fc80007800014 */
[----:B------:R-:W-:-:S04]  /*0410*/  FMNMX3 R12, R12, R21, R22, !PT ;  /* 0x000000150c0c7276 */ /* 0x000fc80007800016 */
[----:B------:R-:W-:-:S04]  /*0420*/  FMNMX3 R12, R12, R23, R24, !PT ;  /* 0x000000170c0c7276 */ /* 0x000fc80007800018 */
[----:B------:R-:W-:-:S04]  /*0430*/  FMNMX3 R9, R12, R10, R9, !PT ;  /* 0x0000000a0c097276 */ /* 0x000fc80007800009 */
[----:B------:R-:W-:Y:S01]  /*0440*/  FMNMX3 R4, R9, R11, R8, !PT ;  /* 0x0000000b09047276 */ /* 0x000fe20007800008 */
[----:B------:R-:W-:Y:S06]  /*0450*/  BRA.U UP1, `(.L_x_2) ;  /* 0xfffffffd01847547 */ /* 0x000fec000b83ffff */
.L_x_1:
[----:B------:R-:W-:Y:S05]  /*0460*/  BRA.U !UP0, `(.L_x_0) ;  /* 0x0000000508c07547 */ /* 0x000fea000b800000 */
[----:B------:R-:W0:Y:S01]  /*0470*/  LDCU UR7, c[0x0][0x398] ;  /* 0x00007300ff0777ac */ /* 0x000e220008000800 */
[----:B------:R-:W-:-:S04]  /*0480*/  UISETP.GE.U32.AND UP1, UPT, UR10, 0x8, UPT ;  /* 0x000000080a00788c */ /* 0x000fc8000bf26070 */
[----:B------:R-:W-:Y:S02]  /*0490*/  UISETP.GE.U32.AND.EX UP1, UPT, URZ, URZ, UPT, UP1 ;  /* 0x000000ffff00728c */ /* 0x000fe4000bf26110 */
[----:B0-----:R-:W-:-:S04]  /*04a0*/  ULOP3.LUT UR13, UR7, 0x7, URZ, 0xc0, !UPT ;  /* 0x00000007070d7892 */ /* 0x001fc8000f8ec0ff */
[----:B------:R-:W-:-:S04]  /*04b0*/  UISETP.NE.U32.AND UP0, UPT, UR13, URZ, UPT ;  /* 0x000000ff0d00728c */ /* 0x000fc8000bf05070 */
[----:B------:R-:W-:Y:S01]  /*04c0*/  UISETP.NE.AND.EX UP0, UPT, URZ, URZ, UPT, UP0 ;  /* 0x000000ffff00728c */ /* 0x000fe2000bf05300 */
[----:B------:R-:W-:Y:S10]  /*04d0*/  BRA.U !UP1, `(.L_x_3) ;  /* 0x0000000109d87547 */ /* 0x000ff4000b800000 */
[----:B------:R-:W0:Y:S01]  /*04e0*/  LDCU.64 UR14, c[0x0][0x380] ;  /* 0x00007000ff0e77ac */ /* 0x000e220008000a00 */
[----:B------:R-:W-:Y:S01]  /*04f0*/  IADD3 R8, P0, PT, R2, UR5, RZ ;  /* 0x0000000502087c10 */ /* 0x000fe2000ff1e0ff */
[----:B------:R-:W-:-:S03]  /*0500*/  UIADD3 UR10, UPT, UPT, UR5, 0x1, URZ ;  /* 0x00000001050a7890 */ /* 0x000fc6000fffe0ff */
[----:B------:R-:W-:Y:S01]  /*0510*/  IADD3.X R9, PT, PT, R5, UR6, RZ, P0, !PT ;  /* 0x0000000605097c10 */ /* 0x000fe200087fe4ff */
[----:B------:R-:W-:Y:S02]  /*0520*/  UIADD3 UR4, UPT, UPT, UR5, 0x2, URZ ;  /* 0x0000000205047890 */ /* 0x000fe4000fffe0ff */
[----:B------:R-:W-:Y:S01]  /*0530*/  UIADD3 UR12, UPT, UPT, UR5, 0x3, URZ ;  /* 0x00000003050c7890 */ /* 0x000fe2000fffe0ff */
[----:B------:R-:W-:Y:S01]  /*0540*/  IADD3 R6, P1, PT, R2, UR10, RZ ;  /* 0x0000000a02067c10 */ /* 0x000fe2000ff3e0ff */
[----:B------:R-:W-:Y:S02]  /*0550*/  UIADD3 UR11, UPT, UPT, UR5, 0x4, URZ ;  /* 0x00000004050b7890 */ /* 0x000fe4000fffe0ff */
[----:B------:R-:W-:Y:S01]  /*0560*/  UIADD3 UR10, UPT, UPT, UR5, 0x5, URZ ;  /* 0x00000005050a7890 */ /* 0x000fe2000fffe0ff */
[----:B------:R-:W-:Y:S01]  /*0570*/  IADD3.X R7, PT, PT, RZ, R5, RZ, P1, !PT ;  /* 0x00000005ff077210 */ /* 0x000fe20000ffe4ff */
[----:B------:R-:W-:Y:S01]  /*0580*/  UIADD3 UR6, UPT, UPT, UR5, 0x6, URZ ;  /* 0x0000000605067890 */ /* 0x000fe2000fffe0ff */
[----:B0-----:R-:W-:-:S02]  /*0590*/  LEA R22, P0, R8, UR14, 0x2 ;  /* 0x0000000e08167c11 */ /* 0x001fc4000f8010ff */
[----:B------:R-:W-:Y:S02]  /*05a0*/  LEA R20, P1, R6, UR14, 0x2 ;  /* 0x0000000e06147c11 */ /* 0x000fe4000f8210ff */
[----:B------:R-:W-:Y:S02]  /*05b0*/  LEA.HI.X R23, R8, UR15, R9, 0x2, P0 ;  /* 0x0000000f08177c11 */ /* 0x000fe400080f1409 */
[----:B------:R-:W-:Y:S02]  /*05c0*/  LEA.HI.X R21, R6, UR15, R7, 0x2, P1 ;  /* 0x0000000f06157c11 */ /* 0x000fe400088f1407 */
[C---:B------:R-:W-:Y:S01]  /*05d0*/  IADD3 R7, P1, PT, R2.reuse, UR4, RZ ;  /* 0x0000000402077c10 */ /* 0x040fe2000ff3e0ff */
[----:B------:R-:W-:Y:S01]  /*05e0*/  UIADD3 UR4, UPT, UPT, UR5, 0x7, URZ ;  /* 0x0000000705047890 */ /* 0x000fe2000fffe0ff */
[C---:B------:R-:W-:Y:S01]  /*05f0*/  IADD3 R9, P2, PT, R2.reuse, UR12, RZ ;  /* 0x0000000c02097c10 */ /* 0x040fe2000ff5e0ff */
[----:B------:R-:W2:Y:S01]  /*0600*/  LDG.E R23, desc[UR8][R22.64] ;  /* 0x0000000816177981 */ /* 0x000ea2000c1e1900 */
[----:B------:R-:W-:-:S02]  /*0610*/  IADD3 R8, P0, PT, R2, UR11, RZ ;  /* 0x0000000b02087c10 */ /* 0x000fc4000ff1e0ff */
[-C--:B------:R-:W-:Y:S01]  /*0620*/  IADD3.X R12, PT, PT, RZ, R5.reuse, RZ, P1, !PT ;  /* 0x00000005ff0c7210 */ /* 0x080fe20000ffe4ff */
[----:B------:R-:W2:Y:S01]  /*0630*/  LDG.E R20, desc[UR8][R20.64] ;  /* 0x0000000814147981 */ /* 0x000ea2000c1e1900 */
[----:B------:R-:W-:Y:S01]  /*0640*/  IADD3.X R10, PT, PT, RZ, R5, RZ, P2, !PT ;  /* 0x00000005ff0a7210 */ /* 0x000fe200017fe4ff */
[----:B------:R-:W-:Y:S01]  /*0650*/  IMAD.X R11, RZ, RZ, R5, P0 ;  /* 0x000000ffff0b7224 */ /* 0x000fe200000e0605 */
[----:B------:R-:W-:Y:S02]  /*0660*/  LEA R6, P1, R7, UR14, 0x2 ;  /* 0x0000000e07067c11 */ /* 0x000fe4000f8210ff */
[----:B------:R-:W-:Y:S02]  /*0670*/  LEA R18, P2, R9, UR14, 0x2 ;  /* 0x0000000e09127c11 */ /* 0x000fe4000f8410ff */
[----:B------:R-:W-:Y:S02]  /*0680*/  LEA R16, P0, R8, UR14, 0x2 ;  /* 0x0000000e08107c11 */ /* 0x000fe4000f8010ff */
[----:B------:R-:W-:-:S02]  /*0690*/  LEA.HI.X R7, R7, UR15, R12, 0x2, P1 ;  /* 0x0000000f07077c11 */ /* 0x000fc400088f140c */
[----:B------:R-:W-:Y:S02]  /*06a0*/  LEA.HI.X R19, R9, UR15, R10, 0x2, P2 ;  /* 0x0000000f09137c11 */ /* 0x000fe400090f140a */
[----:B------:R-:W-:Y:S02]  /*06b0*/  IADD3 R9, P1, PT, R2, UR10, RZ ;  /* 0x0000000a02097c10 */ /* 0x000fe4000ff3e0ff */
[----:B------:R-:W-:Y:S01]  /*06c0*/  LEA.HI.X R17, R8, UR15, R11, 0x2, P0 ;  /* 0x0000000f08117c11 */ /* 0x000fe200080f140b */
[----:B------:R-:W3:Y:S01]  /*06d0*/  LDG.E R7, desc[UR8][R6.64] ;  /* 0x0000000806077981 */ /* 0x000ee2000c1e1900 */
[C---:B------:R-:W-:Y:S02]  /*06e0*/  IADD3 R11, P2, PT, R2.reuse, UR6, RZ ;  /* 0x00000006020b7c10 */ /* 0x040fe4000ff5e0ff */
[----:B------:R-:W-:Y:S01]  /*06f0*/  IADD3 R15, P0, PT, R2, UR4, RZ ;  /* 0x00000004020f7c10 */ /* 0x000fe2000ff1e0ff */
[----:B------:R-:W3:Y:S01]  /*0700*/  LDG.E R18, desc[UR8][R18.64] ;  /* 0x0000000812127981 */ /* 0x000ee2000c1e1900 */
[----:B------:R-:W-:-:S02]  /*0710*/  IADD3.X R28, PT, PT, RZ, R5, RZ, P1, !PT ;  /* 0x00000005ff1c7210 */ /* 0x000fc40000ffe4ff */
[----:B------:R-:W-:Y:S01]  /*0720*/  LEA R12, P1, R9, UR14, 0x2 ;  /* 0x0000000e090c7c11 */ /* 0x000fe2000f8210ff */
[----:B------:R-:W4:Y:S01]  /*0730*/  LDG.E R17, desc[UR8][R16.64] ;  /* 0x0000000810117981 */ /* 0x000f22000c1e1900 */
[-C--:B------:R-:W-:Y:S02]  /*0740*/  IADD3.X R26, PT, PT, RZ, R5.reuse, RZ, P2, !PT ;  /* 0x00000005ff1a7210 */ /* 0x080fe400017fe4ff */
[----:B------:R-:W-:Y:S02]  /*0750*/  LEA R10, P2, R11, UR14, 0x2 ;  /* 0x0000000e0b0a7c11 */ /* 0x000fe4000f8410ff */
[----:B------:R-:W-:Y:S02]  /*0760*/  IADD3.X R24, PT, PT, RZ, R5, RZ, P0, !PT ;  /* 0x00000005ff187210 */ /* 0x000fe400007fe4ff */
[----:B------:R-:W-:Y:S02]  /*0770*/  LEA R8, P0, R15, UR14, 0x2 ;  /* 0x0000000e0f087c11 */ /* 0x000fe4000f8010ff */
[----:B------:R-:W-:-:S02]  /*0780*/  LEA.HI.X R13, R9, UR15, R28, 0x2, P1 ;  /* 0x0000000f090d7c11 */ /* 0x000fc400088f141c */
[----:B------:R-:W-:Y:S02]  /*0790*/  LEA.HI.X R11, R11, UR15, R26, 0x2, P2 ;  /* 0x0000000f0b0b7c11 */ /* 0x000fe400090f141a */
[----:B------:R-:W-:Y:S01]  /*07a0*/  LEA.HI.X R9, R15, UR15, R24, 0x2, P0 ;  /* 0x0000000f0f097c11 */ /* 0x000fe200080f1418 */
[----:B------:R-:W4:Y:S04]  /*07b0*/  LDG.E R12, desc[UR8][R12.64] ;  /* 0x000000080c0c7981 */ /* 0x000f28000c1e1900 */
[----:B------:R-:W5:Y:S04]  /*07c0*/  LDG.E R11, desc[UR8][R10.64] ;  /* 0x000000080a0b7981 */ /* 0x000f68000c1e1900 */
[----:B------:R-:W5:Y:S01]  /*07d0*/  LDG.E R8, desc[UR8][R8.64] ;  /* 0x0000000808087981 */ /* 0x000f62000c1e1900 */
[----:B------:R-:W-:Y:S01]  /*07e0*/  UIADD3 UR5, UPT, UPT, UR5, 0x8, URZ ;  /* 0x0000000805057890 */ /* 0x000fe2000fffe0ff */
[----:B------:R-:W-:Y:S01]  /*07f0*/  UMOV UR6, URZ ;  /* 0x000000ff00067c82 */ /* 0x000fe20008000000 */
[----:B--2---:R-:W-:-:S04]  /*0800*/  FMNMX3 R4, R4, R23, R20, !PT ;  /* 0x0000001704047276 */ /* 0x004fc80007800014 */
[----:B---3--:R-:W-:-:S04]  /*0810*/  FMNMX3 R4, R4, R7, R18, !PT ;  /* 0x0000000704047276 */ /* 0x008fc80007800012 */
[----:B----4-:R-:W-:-:S04]  /*0820*/  FMNMX3 R4, R4, R17, R12, !PT ;  /* 0x0000001104047276 */ /* 0x010fc8000780000c */
[----:B-----5:R-:W-:-:S07]  /*0830*/  FMNMX3 R4, R4, R11, R8, !PT ;  /* 0x0000000b04047276 */ /* 0x020fce0007800008 */
.L_x_3:
[----:B------:R-:W-:Y:S05]  /*0840*/  BRA.U !UP0, `(.L_x_0) ;  /* 0x0000000108c87547 */ /* 0x000fea000b800000 */
[----:B------:R-:W-:Y:S02]  /*0850*/  UISETP.GE.U32.AND UP1, UPT, UR13, 0x4, UPT ;  /* 0x000000040d00788c */ /* 0x000fe4000bf26070 */
[----:B------:R-:W-:Y:S02]  /*0860*/  ULOP3.LUT UR7, UR7, 0x3, URZ, 0xc0, !UPT ;  /* 0x0000000307077892 */ /* 0x000fe4000f8ec0ff */
[----:B------:R-:W-:Y:S02]  /*0870*/  UISETP.GE.U32.AND.EX UP1, UPT, URZ, URZ, UPT, UP1 ;  /* 0x000000ffff00728c */ /* 0x000fe4000bf26110 */
[----:B------:R-:W-:Y:S01]  /*0880*/  UISETP.NE.U32.AND UP0, UPT, UR7, URZ, UPT ;  /* 0x000000ff0700728c */ /* 0x000fe2000bf05070 */
[----:B------:R-:W-:Y:S01]  /*0890*/  UMOV UR4, URZ ;  /* 0x000000ff00047c82 */ /* 0x000fe20008000000 */
[----:B------:R-:W0:Y:S02]  /*08a0*/  LDCU.64 UR16, c[0x0][0x380] ;  /* 0x00007000ff1077ac */ /* 0x000e240008000a00 */
[----:B------:R-:W-:-:S03]  /*08b0*/  UISETP.NE.AND.EX UP0, UPT, UR4, URZ, UPT, UP0 ;  /* 0x000000ff0400728c */ /* 0x000fc6000bf05300 */
[----:B------:R-:W-:Y:S08]  /*08c0*/  BRA.U !UP1, `(.L_x_4) ;  /* 0x0000000109707547 */ /* 0x000ff0000b800000 */
[----:B------:R-:W1:Y:S01]  /*08d0*/  LDCU.64 UR10, c[0x0][0x380] ;  /* 0x00007000ff0a77ac */ /* 0x000e620008000a00 */
[----:B------:R-:W-:Y:S01]  /*08e0*/  IADD3 R7, P0, PT, R2, UR5, RZ ;  /* 0x0000000502077c10 */ /* 0x000fe2000ff1e0ff */
[----:B------:R-:W-:-:S03]  /*08f0*/  UIADD3 UR12, UPT, UPT, UR5, 0x1, URZ ;  /* 0x00000001050c7890 */ /* 0x000fc6000fffe0ff */
[----:B------:R-:W-:Y:S01]  /*0900*/  IADD3.X R8, PT, PT, R5, UR6, RZ, P0, !PT ;  /* 0x0000000605087c10 */ /* 0x000fe200087fe4ff */
[----:B------:R-:W-:Y:S02]  /*0910*/  UIADD3 UR13, UPT, UPT, UR5, 0x2, URZ ;  /* 0x00000002050d7890 */ /* 0x000fe4000fffe0ff */
[----:B------:R-:W-:Y:S01]  /*0920*/  UIADD3 UR14, UPT, UPT, UR5, 0x3, URZ ;  /* 0x00000003050e7890 */ /* 0x000fe2000fffe0ff */
[----:B------:R-:W-:-:S05]  /*0930*/  IADD3 R9, P2, PT, R2, UR12, RZ ;  /* 0x0000000c02097c10 */ /* 0x000fca000ff5e0ff */
[C---:B------:R-:W-:Y:S02]  /*0940*/  IADD3 R15, P1, PT, R2.reuse, UR14, RZ ;  /* 0x0000000e020f7c10 */ /* 0x040fe4000ff3e0ff */
[----:B------:R-:W-:Y:S02]  /*0950*/  IADD3.X R16, PT, PT, RZ, R5, RZ, P2, !PT ;  /* 0x00000005ff107210 */ /* 0x000fe400017fe4ff */
[----:B-1----:R-:W-:Y:S02]  /*0960*/  LEA R6, P0, R7, UR10, 0x2 ;  /* 0x0000000a07067c11 */ /* 0x002fe4000f8010ff */
[----:B------:R-:W-:Y:S02]  /*0970*/  LEA R12, P2, R9, UR10, 0x2 ;  /* 0x0000000a090c7c11 */ /* 0x000fe4000f8410ff */
[----:B------:R-:W-:Y:S02]  /*0980*/  LEA.HI.X R7, R7, UR11, R8, 0x2, P0 ;  /* 0x0000000b07077c11 */ /* 0x000fe400080f1408 */
[----:B------:R-:W-:-:S02]  /*0990*/  IADD3 R11, P0, PT, R2, UR13, RZ ;  /* 0x0000000d020b7c10 */ /* 0x000fc4000ff1e0ff */
[----:B------:R-:W-:Y:S02]  /*09a0*/  IADD3.X R20, PT, PT, RZ, R5, RZ, P1, !PT ;  /* 0x00000005ff147210 */ /* 0x000fe40000ffe4ff */
[----:B------:R-:W-:Y:S01]  /*09b0*/  LEA R10, P1, R15, UR10, 0x2 ;  /* 0x0000000a0f0a7c11 */ /* 0x000fe2000f8210ff */
[----:B------:R-:W-:Y:S01]  /*09c0*/  IMAD.X R18, RZ, RZ, R5, P0 ;  /* 0x000000ffff127224 */ /* 0x000fe200000e0605 */
[----:B------:R-:W-:Y:S01]  /*09d0*/  LEA R8, P0, R11, UR10, 0x2 ;  /* 0x0000000a0b087c11 */ /* 0x000fe2000f8010ff */
[----:B------:R-:W2:Y:S01]  /*09e0*/  LDG.E R7, desc[UR8][R6.64] ;  /* 0x0000000806077981 */ /* 0x000ea2000c1e1900 */
[----:B------:R-:W-:Y:S02]  /*09f0*/  LEA.HI.X R13, R9, UR11, R16, 0x2, P2 ;  /* 0x0000000b090d7c11 */ /* 0x000fe400090f1410 */
[----:B------:R-:W-:Y:S02]  /*0a00*/  LEA.HI.X R9, R11, UR11, R18, 0x2, P0 ;  /* 0x0000000b0b097c11 */ /* 0x000fe400080f1412 */
[----:B------:R-:W-:Y:S01]  /*0a10*/  LEA.HI.X R11, R15, UR11, R20, 0x2, P1 ;  /* 0x0000000b0f0b7c11 */ /* 0x000fe200088f1414 */
[----:B------:R-:W2:Y:S04]  /*0a20*/  LDG.E R12, desc[UR8][R12.64] ;  /* 0x000000080c0c7981 */ /* 0x000ea8000c1e1900 */
[----:B------:R-:W3:Y:S04]  /*0a30*/  LDG.E R9, desc[UR8][R8.64] ;  /* 0x0000000808097981 */ /* 0x000ee8000c1e1900 */
[----:B------:R-:W3:Y:S01]  /*0a40*/  LDG.E R10, desc[UR8][R10.64] ;  /* 0x000000080a0a7981 */ /* 0x000ee2000c1e1900 */
[----:B------:R-:W-:Y:S01]  /*0a50*/  UIADD3 UR5, UPT, UPT, UR5, 0x4, URZ ;  /* 0x0000000405057890 */ /* 0x000fe2000fffe0ff */
[----:B------:R-:W-:Y:S01]  /*0a60*/  UMOV UR6, URZ ;  /* 0x000000ff00067c82 */ /* 0x000fe20008000000 */
[----:B--2---:R-:W-:-:S04]  /*0a70*/  FMNMX3 R4, R4, R7, R12, !PT ;  /* 0x0000000704047276 */ /* 0x004fc8000780000c */
[----:B---3--:R-:W-:-:S07]  /*0a80*/  FMNMX3 R4, R4, R9, R10, !PT ;  /* 0x0000000904047276 */ /* 0x008fce000780000a */
.L_x_4:
[----:B------:R-:W-:Y:S05]  /*0a90*/  BRA.U !UP0, `(.L_x_0) ;  /* 0x0000000108347547 */ /* 0x000fea000b800000 */
.L_x_5:
[----:B------:R-:W-:-:S04]  /*0aa0*/  IADD3 R7, P0, PT, R2, UR5, RZ ;  /* 0x0000000502077c10 */ /* 0x000fc8000ff1e0ff */
[----:B------:R-:W-:Y:S02]  /*0ab0*/  IADD3.X R8, PT, PT, R5, UR6, RZ, P0, !PT ;  /* 0x0000000605087c10 */ /* 0x000fe400087fe4ff */
[----:B0-----:R-:W-:-:S04]  /*0ac0*/  LEA R6, P0, R7, UR16, 0x2 ;  /* 0x0000001007067c11 */ /* 0x001fc8000f8010ff */
[----:B------:R-:W-:-:S06]  /*0ad0*/  LEA.HI.X R7, R7, UR17, R8, 0x2, P0 ;  /* 0x0000001107077c11 */ /* 0x000fcc00080f1408 */
[----:B------:R-:W2:Y:S01]  /*0ae0*/  LDG.E R7, desc[UR8][R6.64] ;  /* 0x0000000806077981 */ /* 0x000ea2000c1e1900 */
[----:B------:R-:W-:Y:S02]  /*0af0*/  UIADD3 UR7, UP0, UPT, UR7, -0x1, URZ ;  /* 0xffffffff07077890 */ /* 0x000fe4000ff1e0ff */
[----:B------:R-:W-:Y:S02]  /*0b00*/  UIADD3 UR5, UPT, UPT, UR5, 0x1, URZ ;  /* 0x0000000105057890 */ /* 0x000fe4000fffe0ff */
[----:B------:R-:W-:Y:S02]  /*0b10*/  UIADD3.X UR4, UPT, UPT, UR4, -0x1, URZ, UP0, !UPT ;  /* 0xffffffff04047890 */ /* 0x000fe400087fe4ff */
[----:B------:R-:W-:Y:S01]  /*0b20*/  UISETP.NE.U32.AND UP0, UPT, UR7, URZ, UPT ;  /* 0x000000ff0700728c */ /* 0x000fe2000bf05070 */
[----:B------:R-:W-:-:S03]  /*0b30*/  UMOV UR6, URZ ;  /* 0x000000ff00067c82 */ /* 0x000fc60008000000 */
[----:B------:R-:W-:Y:S01]  /*0b40*/  UISETP.NE.AND.EX UP0, UPT, UR4, URZ, UPT, UP0 ;  /* 0x000000ff0400728c */ /* 0x000fe2000bf05300 */
[----:B--2---:R-:W-:-:S08]  /*0b50*/  FMNMX R4, R7, R4, !PT ;  /* 0x0000000407047209 */ /* 0x004fd00007800000 */
[----:B------:R-:W-:Y:S05]  /*0b60*/  BRA.U UP0, `(.L_x_5) ;  /* 0xfffffffd00cc7547 */ /* 0x000fea000b83ffff */
.L_x_0:
[----:B------:R-:W1:Y:S01]  /*0b70*/  LDCU.64 UR6, c[0x0][0x398] ;  /* 0x00007300ff0677ac */ /* 0x000e620008000a00 */
[----:B------:R-:W-:Y:S01]  /*0b80*/  HFMA2 R3, -RZ, RZ, 0, 0 ;  /* 0x00000000ff037431 */ /* 0x000fe200000001ff */
[----:B-1----:R-:W-:-:S04]  /*0b90*/  UISETP.NE.U32.AND UP0, UPT, UR6, URZ, UPT ;  /* 0x000000ff0600728c */ /* 0x002fc8000bf05070 */
[----:B------:R-:W-:-:S09]  /*0ba0*/  UISETP.NE.AND.EX UP0, UPT, UR7, URZ, UPT, UP0 ;  /* 0x000000ff0700728c */ /* 0x000fd2000bf05300 */
[----:B------:R-:W-:Y:S05]  /*0bb0*/  BRA.U !UP0, `(.L_x_6) ;  /* 0x0000000d08cc7547 */ /* 0x000fea000b800000 */
[----:B------:R-:W-:Y:S02]  /*0bc0*/  UISETP.GE.U32.AND UP1, UPT, UR6, 0x8, UPT ;  /* 0x000000080600788c */ /* 0x000fe4000bf26070 */
[----:B------:R-:W-:Y:S01]  /*0bd0*/  IMAD R3, R0, UR6, RZ ;  /* 0x0000000600037c24 */ /* 0x000fe2000f8e02ff */
[----:B------:R-:W-:Y:S02]  /*0be0*/  ULOP3.LUT UR10, UR6, 0x7, URZ, 0xc0, !UPT ;  /* 0x00000007060a7892 */ /* 0x000fe4000f8ec0ff */
[C---:B------:R-:W-:Y:S01]  /*0bf0*/  IMAD.WIDE.U32 R6, R14.reuse, UR6, RZ ;  /* 0x000000060e067c25 */ /* 0x040fe2000f8e00ff */
[----:B------:R-:W-:Y:S02]  /*0c00*/  UISETP.GE.U32.AND.EX UP1, UPT, UR7, URZ, UPT, UP1 ;  /* 0x000000ff0700728c */ /* 0x000fe4000bf26110 */
[----:B------:R-:W-:Y:S01]  /*0c10*/  UISETP.NE.U32.AND UP0, UPT, UR10, URZ, UPT ;  /* 0x000000ff0a00728c */ /* 0x000fe2000bf05070 */
[----:B------:R-:W-:Y:S01]  /*0c20*/  IMAD R11, R14, UR7, R3 ;  /* 0x000000070e0b7c24 */ /* 0x000fe2000f8e0203 */
[----:B------:R-:W-:Y:S01]  /*0c30*/  MOV R3, RZ ;  /* 0x000000ff00037202 */ /* 0x000fe20000000f00 */
[----:B------:R-:W-:Y:S01]  /*0c40*/  UMOV UR4, URZ ;  /* 0x000000ff00047c82 */ /* 0x000fe20008000000 */
[----:B------:R-:W-:-:S02]  /*0c50*/  UISETP.NE.AND.EX UP0, UPT, URZ, URZ, UPT, UP0 ;  /* 0x000000ffff00728c */ /* 0x000fc4000bf05300 */
[----:B------:R-:W-:Y:S01]  /*0c60*/  IADD3 R11, PT, PT, R7, R11, RZ ;  /* 0x0000000b070b7210 */ /* 0x000fe20007ffe0ff */
[----:B------:R-:W-:Y:S01]  /*0c70*/  UMOV UR5, URZ ;  /* 0x000000ff00057c82 */ /* 0x000fe20008000000 */
[----:B------:R-:W-:Y:S07]  /*0c80*/  BRA.U !UP1, `(.L_x_7) ;  /* 0x00000005098c7547 */ /* 0x000fee000b800000 */
[----:B------:R-:W1:Y:S01]  /*0c90*/  LDCU.64 UR12, c[0x0][0x380] ;  /* 0x00007000ff0c77ac */ /* 0x000e620008000a00 */
[----:B------:R-:W-:Y:S01]  /*0ca0*/  IMAD.MOV.U32 R3, RZ, RZ, RZ ;  /* 0x000000ffff037224 */ /* 0x000fe200078e00ff */
[----:B------:R-:W2:Y:S01]  /*0cb0*/  LDCU UR5, c[0x0][0x39c] ;  /* 0x00007380ff0577ac */ /* 0x000ea20008000800 */
[----:B------:R-:W-:-:S07]  /*0cc0*/  ULOP3.LUT UR4, UR6, 0xfffffff8, URZ, 0xc0, !UPT ;  /* 0xfffffff806047892 */ /* 0x000fce000f8ec0ff */
[----:B------:R-:W-:Y:S01]  /*0cd0*/  UMOV UR6, UR4 ;  /* 0x0000000400067c82 */ /* 0x000fe20008000000 */
[----:B-1----:R-:W-:-:S04]  /*0ce0*/  LEA R8, P1, R6, UR12, 0x2 ;  /* 0x0000000c06087c11 */ /* 0x002fc8000f8210ff */
[----:B------:R-:W-:Y:S01]  /*0cf0*/  IADD3 R8, P0, PT, R8, 0x10, RZ ;  /* 0x0000001008087810 */ /* 0x000fe20007f1e0ff */
[----:B--2---:R-:W-:Y:S01]  /*0d00*/  UMOV UR7, UR5 ;  /* 0x0000000500077c82 */ /* 0x004fe20008000000 */
[----:B------:R-:W-:-:S04]  /*0d10*/  LEA.HI.X R9, R6, UR13, R11, 0x2, P1 ;  /* 0x0000000d06097c11 */ /* 0x000fc800088f140b */
[----:B------:R-:W-:-:S07]  /*0d20*/  IADD3.X R9, PT, PT, RZ, R9, RZ, P0, !PT ;  /* 0x00000009ff097210 */ /* 0x000fce00007fe4ff */
.L_x_8:
[----:B------:R-:W2:Y:S04]  /*0d30*/  LDG.E R21, desc[UR8][R8.64+-0x10] ;  /* 0xfffff00808157981 */ /* 0x000ea8000c1e1900 */
[----:B------:R-:W3:Y:S04]  /*0d40*/  LDG.E R25, desc[UR8][R8.64+-0xc] ;  /* 0xfffff40808197981 */ /* 0x000ee8000c1e1900 */
[----:B------:R-:W4:Y:S04]  /*0d50*/  LDG.E R27, desc[UR8][R8.64+-0x8] ;  /* 0xfffff808081b7981 */ /* 0x000f28000c1e1900 */
[----:B------:R-:W5:Y:S04]  /*0d60*/  LDG.E R13, desc[UR8][R8.64+-0x4] ;  /* 0xfffffc08080d7981 */ /* 0x000f68000c1e1900 */
[----:B------:R-:W5:Y:S04]  /*0d70*/  LDG.E R15, desc[UR8][R8.64] ;  /* 0x00000008080f7981 */ /* 0x000f68000c1e1900 */
[----:B------:R-:W5:Y:S04]  /*0d80*/  LDG.E R19, desc[UR8][R8.64+0x4] ;  /* 0x0000040808137981 */ /* 0x000f68000c1e1900 */
[----:B------:R-:W5:Y:S04]  /*0d90*/  LDG.E R17, desc[UR8][R8.64+0x8] ;  /* 0x0000080808117981 */ /* 0x000f68000c1e1900 */
[----:B------:R1:W5:Y:S01]  /*0da0*/  LDG.E R5, desc[UR8][R8.64+0xc] ;  /* 0x00000c0808057981 */ /* 0x000362000c1e1900 */
[----:B------:R-:W-:Y:S01]  /*0db0*/  HFMA2 R10, -RZ, RZ, 0.96630859375, -0.0022525787353515625 ;  /* 0x3bbb989dff0a7431 */ /* 0x000fe200000001ff */
[----:B------:R-:W-:Y:S01]  /*0dc0*/  MOV R2, 0x437c0000 ;  /* 0x437c000000027802 */ /* 0x000fe20000000f00 */
[----:B------:R-:W-:-:S04]  /*0dd0*/  UIADD3 UR6, UP1, UPT, UR6, -0x8, URZ ;  /* 0xfffffff806067890 */ /* 0x000fc8000ff3e0ff */
[----:B------:R-:W-:Y:S02]  /*0de0*/  UIADD3.X UR7, UPT, UPT, UR7, -0x1, URZ, UP1, !UPT ;  /* 0xffffffff07077890 */ /* 0x000fe40008ffe4ff */
[----:B------:R-:W-:Y:S01]  /*0df0*/  UISETP.NE.U32.AND UP1, UPT, UR6, URZ, UPT ;  /* 0x000000ff0600728c */ /* 0x000fe2000bf25070 */
[----:B-1----:R-:W-:-:S03]  /*0e00*/  IADD3 R8, P0, PT, R8, 0x20, RZ ;  /* 0x0000002008087810 */ /* 0x002fc60007f1e0ff */
[----:B------:R-:W-:Y:S01]  /*0e10*/  UISETP.NE.AND.EX UP1, UPT, UR7, URZ, UPT, UP1 ;  /* 0x000000ff0700728c */ /* 0x000fe2000bf25310 */
[----:B------:R-:W-:Y:S01]  /*0e20*/  IADD3.X R9, PT, PT, RZ, R9, RZ, P0, !PT ;  /* 0x00000009ff097210 */ /* 0x000fe200007fe4ff */
[----:B--2---:R-:W-:-:S04]  /*0e30*/  FADD R21, R21, -R4 ;  /* 0x8000000415157221 */ /* 0x004fc80000000000 */
[----:B------:R-:W-:Y:S01]  /*0e40*/  FFMA.SAT R23, R21, R10, 0.5 ;  /* 0x3f00000015177423 */ /* 0x000fe2000000200a */
[----:B---3--:R-:W-:-:S03]  /*0e50*/  FADD R25, R25, -R4 ;  /* 0x8000000419197221 */ /* 0x008fc60000000000 */
[----:B------:R-:W-:Y:S01]  /*0e60*/  FFMA.RM R23, R23, R2, 12582913 ;  /* 0x4b40000117177423 */ /* 0x000fe20000004002 */
[----:B----4-:R-:W-:-:S03]  /*0e70*/  FADD R27, R27, -R4 ;  /* 0x800000041b1b7221 */ /* 0x010fc60000000000 */
[----:B------:R-:W-:Y:S01]  /*0e80*/  FADD R12, R23, -12583039 ;  /* 0xcb40007f170c7421 */ /* 0x000fe20000000000 */
[----:B------:R-:W-:Y:S01]  /*0e90*/  FFMA.SAT R29, R27, R10, 0.5 ;  /* 0x3f0000001b1d7423 */ /* 0x000fe2000000200a */
[----:B------:R-:W-:Y:S02]  /*0ea0*/  SHF.L.U32 R18, R23, 0x17, RZ ;  /* 0x0000001717127819 */ /* 0x000fe400000006ff */
[----:B------:R-:W-:Y:S01]  /*0eb0*/  FFMA R12, R21, 1.4426950216293334961, -R12 ;  /* 0x3fb8aa3b150c7823 */ /* 0x000fe2000000080c */
[----:B-----5:R-:W-:-:S03]  /*0ec0*/  FADD R23, R15, -R4 ;  /* 0x800000040f177221 */ /* 0x020fc60000000000 */
[----:B------:R-:W-:Y:S01]  /*0ed0*/  FFMA R16, R21, 1.925963033500011079e-08, R12 ;  /* 0x32a5706015107823 */ /* 0x000fe2000000000c */
[----:B------:R-:W-:Y:S01]  /*0ee0*/  FFMA.SAT R21, R25, R10, 0.5 ;  /* 0x3f00000019157423 */ /* 0x000fe2000000200a */
[----:B------:R-:W-:-:S03]  /*0ef0*/  FADD R17, R17, -R4 ;  /* 0x8000000411117221 */ /* 0x000fc60000000000 */
[-C--:B------:R-:W-:Y:S01]  /*0f00*/  FFMA.RM R12, R21, R2.reuse, 12582913 ;  /* 0x4b400001150c7423 */ /* 0x080fe20000004002 */
[----:B------:R-:W1:Y:S01]  /*0f10*/  MUFU.EX2 R16, R16 ;  /* 0x0000001000107308 */ /* 0x000e620000000800 */
[----:B------:R-:W-:Y:S01]  /*0f20*/  FADD R21, R13, -R4 ;  /* 0x800000040d157221 */ /* 0x000fe20000000000 */
[----:B------:R-:W-:-:S03]  /*0f30*/  FFMA.RM R13, R29, R2, 12582913 ;  /* 0x4b4000011d0d7423 */ /* 0x000fc60000004002 */
[----:B------:R-:W-:-:S04]  /*0f40*/  FFMA.SAT R29, R21, R10, 0.5 ;  /* 0x3f000000151d7423 */ /* 0x000fc8000000200a */
[----:B------:R-:W-:Y:S01]  /*0f50*/  FFMA.RM R15, R29, R2, 12582913 ;  /* 0x4b4000011d0f7423 */ /* 0x000fe20000004002 */
[----:B------:R-:W-:-:S03]  /*0f60*/  FFMA.SAT R29, R23, R10, 0.5 ;  /* 0x3f000000171d7423 */ /* 0x000fc6000000200a */
[C---:B------:R-:W-:Y:S01]  /*0f70*/  FADD R22, R15.reuse, -12583039 ;  /* 0xcb40007f0f167421 */ /* 0x040fe20000000000 */
[----:B------:R-:W-:Y:S01]  /*0f80*/  SHF.L.U32 R15, R15, 0x17, RZ ;  /* 0x000000170f0f7819 */ /* 0x000fe200000006ff */
[----:B-1----:R-:W-:Y:S01]  /*0f90*/  FFMA R3, R18, R16, R3 ;  /* 0x0000001012037223 */ /* 0x002fe20000000003 */
[----:B------:R-:W-:Y:S01]  /*0fa0*/  FADD R16, R13, -12583039 ;  /* 0xcb40007f0d107421 */ /* 0x000fe20000000000 */
[C---:B------:R-:W-:Y:S01]  /*0fb0*/  FADD R18, R12.reuse, -12583039 ;  /* 0xcb40007f0c127421 */ /* 0x040fe20000000000 */
[----:B------:R-:W-:Y:S01]  /*0fc0*/  FFMA R22, R21, 1.4426950216293334961, -R22 ;  /* 0x3fb8aa3b15167823 */ /* 0x000fe20000000816 */
[----:B------:R-:W-:Y:S02]  /*0fd0*/  IMAD.SHL.U32 R12, R12, 0x800000, RZ ;  /* 0x008000000c0c7824 */ /* 0x000fe400078e00ff */
[----:B------:R-:W-:Y:S01]  /*0fe0*/  FFMA R16, R27, 1.4426950216293334961, -R16 ;  /* 0x3fb8aa3b1b107823 */ /* 0x000fe20000000810 */
[----:B------:R-:W-:Y:S01]  /*0ff0*/  FFMA R18, R25, 1.4426950216293334961, -R18 ;  /* 0x3fb8aa3b19127823 */ /* 0x000fe20000000812 */
[----:B------:R-:W-:-:S02]  /*1000*/  FFMA R21, R21, 1.925963033500011079e-08, R22 ;  /* 0x32a5706015157823 */ /* 0x000fc40000000016 */
[----:B------:R-:W-:Y:S01]  /*1010*/  FFMA R20, R27, 1.925963033500011079e-08, R16 ;  /* 0x32a570601b147823 */ /* 0x000fe20000000010 */
[----:B------:R-:W-:Y:S01]  /*1020*/  FFMA.RM R16, R29, R2, 12582913 ;  /* 0x4b4000011d107423 */ /* 0x000fe20000004002 */
[----:B------:R-:W-:Y:S01]  /*1030*/  FFMA R18, R25, 1.925963033500011079e-08, R18 ;  /* 0x32a5706019127823 */ /* 0x000fe20000000012 */
[----:B------:R-:W-:Y:S01]  /*1040*/  FADD R25, R19, -R4 ;  /* 0x8000000413197221 */ /* 0x000fe20000000000 */
[-C--:B------:R-:W-:Y:S01]  /*1050*/  FFMA.SAT R27, R17, R10.reuse, 0.5 ;  /* 0x3f000000111b7423 */ /* 0x080fe2000000200a */
[C---:B------:R-:W-:Y:S01]  /*1060*/  FADD R24, R16.reuse, -12583039 ;  /* 0xcb40007f10187421 */ /* 0x040fe20000000000 */
[----:B------:R-:W-:Y:S01]  /*1070*/  MUFU.EX2 R20, R20 ;  /* 0x0000001400147308 */ /* 0x000fe20000000800 */
[----:B------:R-:W-:Y:S01]  /*1080*/  FFMA.SAT R19, R25, R10, 0.5 ;  /* 0x3f00000019137423 */ /* 0x000fe2000000200a */
[----:B------:R-:W-:Y:S01]  /*1090*/  SHF.L.U32 R16, R16, 0x17, RZ ;  /* 0x0000001710107819 */ /* 0x000fe200000006ff */
[----:B------:R-:W-:Y:S02]  /*10a0*/  FFMA R22, R23, 1.4426950216293334961, -R24 ;  /* 0x3fb8aa3b17167823 */ /* 0x000fe40000000818 */
[----:B------:R-:W-:-:S02]  /*10b0*/  FFMA.RM R19, R19, R2, 12582913 ;  /* 0x4b40000113137423 */ /* 0x000fc40000004002 */
[----:B------:R-:W-:Y:S01]  /*10c0*/  FFMA R22, R23, 1.925963033500011079e-08, R22 ;  /* 0x32a5706017167823 */ /* 0x000fe20000000016 */
[----:B------:R-:W-:Y:S01]  /*10d0*/  FADD R23, R5, -R4 ;  /* 0x8000000405177221 */ /* 0x000fe20000000000 */
[----:B------:R-:W1:Y:S01]  /*10e0*/  MUFU.EX2 R18, R18 ;  /* 0x0000001200127308 */ /* 0x000e620000000800 */
[----:B------:R-:W-:Y:S01]  /*10f0*/  FFMA.RM R5, R27, R2, 12582913 ;  /* 0x4b4000011b057423 */ /* 0x000fe20000004002 */
[----:B------:R-:W-:Y:S01]  /*1100*/  FADD R24, R19, -12583039 ;  /* 0xcb40007f13187421 */ /* 0x000fe20000000000 */
[----:B------:R-:W-:Y:S02]  /*1110*/  FFMA.SAT R27, R23, R10, 0.5 ;  /* 0x3f000000171b7423 */ /* 0x000fe4000000200a */
[----:B------:R-:W-:Y:S01]  /*1120*/  FADD R10, R5, -12583039 ;  /* 0xcb40007f050a7421 */ /* 0x000fe20000000000 */
[----:B------:R-:W-:Y:S01]  /*1130*/  FFMA R24, R25, 1.4426950216293334961, -R24 ;  /* 0x3fb8aa3b19187823 */ /* 0x000fe20000000818 */
[----:B------:R-:W-:Y:S01]  /*1140*/  FFMA.RM R2, R27, R2, 12582913 ;  /* 0x4b4000011b027423 */ /* 0x000fe20000004002 */
[----:B------:R-:W2:Y:S01]  /*1150*/  MUFU.EX2 R21, R21 ;  /* 0x0000001500157308 */ /* 0x000ea20000000800 */
[----:B------:R-:W-:-:S02]  /*1160*/  IMAD.SHL.U32 R5, R5, 0x800000, RZ ;  /* 0x0080000005057824 */ /* 0x000fc400078e00ff */
[----:B------:R-:W-:Y:S01]  /*1170*/  FFMA R25, R25, 1.925963033500011079e-08, R24 ;  /* 0x32a5706019197823 */ /* 0x000fe20000000018 */
[C---:B------:R-:W-:Y:S01]  /*1180*/  FADD R26, R2.reuse, -12583039 ;  /* 0xcb40007f021a7421 */ /* 0x040fe20000000000 */
[----:B------:R-:W-:Y:S01]  /*1190*/  FFMA R24, R17, 1.4426950216293334961, -R10 ;  /* 0x3fb8aa3b11187823 */ /* 0x000fe2000000080a */
[----:B------:R-:W-:Y:S02]  /*11a0*/  SHF.L.U32 R2, R2, 0x17, RZ ;  /* 0x0000001702027819 */ /* 0x000fe400000006ff */
[----:B------:R-:W-:Y:S01]  /*11b0*/  FFMA R26, R23, 1.4426950216293334961, -R26 ;  /* 0x3fb8aa3b171a7823 */ /* 0x000fe2000000081a */
[----:B------:R-:W3:Y:S01]  /*11c0*/  MUFU.EX2 R22, R22 ;  /* 0x0000001600167308 */ /* 0x000ee20000000800 */
[----:B------:R-:W-:Y:S01]  /*11d0*/  FFMA R17, R17, 1.925963033500011079e-08, R24 ;  /* 0x32a5706011117823 */ /* 0x000fe20000000018 */
[----:B------:R-:W-:Y:S01]  /*11e0*/  SHF.L.U32 R24, R13, 0x17, RZ ;  /* 0x000000170d187819 */ /* 0x000fe200000006ff */
[----:B-1----:R-:W-:Y:S01]  /*11f0*/  FFMA R13, R12, R18, R3 ;  /* 0x000000120c0d7223 */ /* 0x002fe20000000003 */
[----:B------:R-:W-:Y:S01]  /*1200*/  FFMA R26, R23, 1.925963033500011079e-08, R26 ;  /* 0x32a57060171a7823 */ /* 0x000fe2000000001a */
[----:B------:R-:W-:-:S02]  /*1210*/  SHF.L.U32 R12, R19, 0x17, RZ ;  /* 0x00000017130c7819 */ /* 0x000fc400000006ff */
[----:B------:R-:W-:Y:S01]  /*1220*/  FFMA R20, R24, R20, R13 ;  /* 0x0000001418147223 */ /* 0x000fe2000000000d */
[----:B------:R-:W1:Y:S03]  /*1230*/  MUFU.EX2 R10, R25 ;  /* 0x00000019000a7308 */ /* 0x000e660000000800 */
[----:B--2---:R-:W-:-:S05]  /*1240*/  FFMA R15, R15, R21, R20 ;  /* 0x000000150f0f7223 */ /* 0x004fca0000000014 */
[----:B------:R-:W2:Y:S01]  /*1250*/  MUFU.EX2 R3, R17 ;  /* 0x0000001100037308 */ /* 0x000ea20000000800 */
[----:B---3--:R-:W-:-:S07]  /*1260*/  FFMA R15, R16, R22, R15 ;  /* 0x00000016100f7223 */ /* 0x008fce000000000f */
[----:B------:R-:W3:Y:S01]  /*1270*/  MUFU.EX2 R26, R26 ;  /* 0x0000001a001a7308 */ /* 0x000ee20000000800 */
[----:B-1----:R-:W-:-:S04]  /*1280*/  FFMA R10, R12, R10, R15 ;  /* 0x0000000a0c0a7223 */ /* 0x002fc8000000000f */
[----:B--2---:R-:W-:-:S04]  /*1290*/  FFMA R3, R5, R3, R10 ;  /* 0x0000000305037223 */ /* 0x004fc8000000000a */
[----:B---3--:R-:W-:Y:S01]  /*12a0*/  FFMA R3, R2, R26, R3 ;  /* 0x0000001a02037223 */ /* 0x008fe20000000003 */
[----:B------:R-:W-:Y:S06]  /*12b0*/  BRA.U UP1, `(.L_x_8) ;  /* 0xfffffff9019c7547 */ /* 0x000fec000b83ffff */
.L_x_7:
[----:B------:R-:W-:Y:S05]  /*12c0*/  BRA.U !UP0, `(.L_x_6) ;  /* 0x0000000908087547 */ /* 0x000fea000b800000 */
[----:B------:R-:W1:Y:S01]  /*12d0*/  LDCU UR6, c[0x0][0x398] ;  /* 0x00007300ff0677ac */ /* 0x000e620008000800 */
[----:B------:R-:W-:-:S04]  /*12e0*/  UISETP.GE.U32.AND UP0, UPT, UR10, 0x4, UPT ;  /* 0x000000040a00788c */ /* 0x000fc8000bf06070 */
[----:B------:R-:W-:Y:S02]  /*12f0*/  UISETP.GE.U32.AND.EX UP0, UPT, URZ, URZ, UPT, UP0 ;  /* 0x000000ffff00728c */ /* 0x000fe4000bf06100 */
[----:B-1----:R-:W-:-:S04]  /*1300*/  ULOP3.LUT UR11, UR6, 0x3, URZ, 0xc0, !UPT ;  /* 0x00000003060b7892 */ /* 0x002fc8000f8ec0ff */
[----:B------:R-:W-:-:S04]  /*1310*/  UISETP.NE.U32.AND UP1, UPT, UR11, URZ, UPT ;  /* 0x000000ff0b00728c */ /* 0x000fc8000bf25070 */
[----:B------:R-:W-:Y:S01]  /*1320*/  UISETP.NE.AND.EX UP1, UPT, URZ, URZ, UPT, UP1 ;  /* 0x000000ffff00728c */ /* 0x000fe2000bf25310 */
[----:B------:R-:W-:Y:S10]  /*1330*/  BRA.U !UP0, `(.L_x_9) ;  /* 0x0000000508007547 */ /* 0x000ff4000b800000 */
[----:B------:R-:W1:Y:S01]  /*1340*/  LDCU.64 UR12, c[0x0][0x380] ;  /* 0x00007000ff0c77ac */ /* 0x000e620008000a00 */
[----:B------:R-:W-:Y:S01]  /*1350*/  IADD3 R5, P0, PT, R6, UR4, RZ ;  /* 0x0000000406057c10 */ /* 0x000fe2000ff1e0ff */
[----:B------:R-:W-:-:S03]  /*1360*/  UIADD3 UR10, UPT, UPT, UR4, 0x1, URZ ;  /* 0x00000001040a7890 */ /* 0x000fc6000fffe0ff */
[----:B------:R-:W-:Y:S01]  /*1370*/  IADD3.X R10, PT, PT, R11, UR5, RZ, P0, !PT ;  /* 0x000000050b0a7c10 */ /* 0x000fe200087fe4ff */
[----:B------:R-:W-:Y:S02]  /*1380*/  UIADD3 UR7, UPT, UPT, UR4, 0x2, URZ ;  /* 0x0000000204077890 */ /* 0x000fe4000fffe0ff */
[----:B------:R-:W-:Y:S01]  /*1390*/  UIADD3 UR5, UPT, UPT, UR4, 0x3, URZ ;  /* 0x0000000304057890 */ /* 0x000fe2000fffe0ff */
[----:B------:R-:W-:-:S04]  /*13a0*/  IADD3 R2, P1, PT, R6, UR10, RZ ;  /* 0x0000000a06027c10 */ /* 0x000fc8000ff3e0ff */
[----:B------:R-:W-:Y:S02]  /*13b0*/  IADD3.X R13, PT, PT, RZ, R11, RZ, P1, !PT ;  /* 0x0000000bff0d7210 */ /* 0x000fe40000ffe4ff */
[----:B-1----:R-:W-:-:S04]  /*13c0*/  LEA R8, P0, R5, UR12, 0x2 ;  /* 0x0000000c05087c11 */ /* 0x002fc8000f8010ff */
[----:B------:R-:W-:Y:S02]  /*13d0*/  LEA.HI.X R9, R5, UR13, R10, 0x2, P0 ;  /* 0x0000000d05097c11 */ /* 0x000fe400080f140a */
[----:B------:R-:W-:Y:S02]  /*13e0*/  LEA R16, P0, R2, UR12, 0x2 ;  /* 0x0000000c02107c11 */ /* 0x000fe4000f8010ff */
[----:B------:R-:W-:Y:S02]  /*13f0*/  IADD3 R5, P1, PT, R6, UR7, RZ ;  /* 0x0000000706057c10 */ /* 0x000fe4000ff3e0ff */
[----:B------:R1:W2:Y:S01]  /*1400*/  LDG.E R9, desc[UR8][R8.64] ;  /* 0x0000000808097981 */ /* 0x0002a2000c1e1900 */
[----:B------:R-:W-:Y:S02]  /*1410*/  LEA.HI.X R17, R2, UR13, R13, 0x2, P0 ;  /* 0x0000000d02117c11 */ /* 0x000fe400080f140d */
[----:B------:R-:W-:Y:S02]  /*1420*/  IADD3.X R10, PT, PT, RZ, R11, RZ, P1, !PT ;  /* 0x0000000bff0a7210 */ /* 0x000fe40000ffe4ff */
[----:B------:R-:W-:-:S02]  /*1430*/  LEA R12, P0, R5, UR12, 0x2 ;  /* 0x0000000c050c7c11 */ /* 0x000fc4000f8010ff */
[----:B------:R-:W-:Y:S01]  /*1440*/  IADD3 R2, P1, PT, R6, UR5, RZ ;  /* 0x0000000506027c10 */ /* 0x000fe2000ff3e0ff */
[----:B------:R-:W3:Y:S01]  /*1450*/  LDG.E R17, desc[UR8][R16.64] ;  /* 0x0000000810117981 */ /* 0x000ee2000c1e1900 */
[----:B------:R-:W-:Y:S02]  /*1460*/  LEA.HI.X R13, R5, UR13, R10, 0x2, P0 ;  /* 0x0000000d050d7c11 */ /* 0x000fe400080f140a */
[----:B------:R-:W-:Y:S01]  /*1470*/  LEA R18, P0, R2, UR12, 0x2 ;  /* 0x0000000c02127c11 */ /* 0x000fe2000f8010ff */
[----:B------:R-:W-:-:S03]  /*1480*/  IMAD.X R5, RZ, RZ, R11, P1 ;  /* 0x000000ffff057224 */ /* 0x000fc600008e060b */
[----:B------:R-:W4:Y:S02]  /*1490*/  LDG.E R13, desc[UR8][R12.64] ;  /* 0x000000080c0d7981 */ /* 0x000f24000c1e1900 */
[----:B------:R-:W-:-:S05]  /*14a0*/  LEA.HI.X R19, R2, UR13, R5, 0x2, P0 ;  /* 0x0000000d02137c11 */ /* 0x000fca00080f1405 */
[----:B------:R5:W5:Y:S01]  /*14b0*/  LDG.E R21, desc[UR8][R18.64] ;  /* 0x0000000812157981 */ /* 0x000b62000c1e1900 */
[----:B------:R-:W-:Y:S01]  /*14c0*/  HFMA2 R20, -RZ, RZ, 0.96630859375, -0.0022525787353515625 ;  /* 0x3bbb989dff147431 */ /* 0x000fe200000001ff */
[----:B-1----:R-:W-:Y:S01]  /*14d0*/  MOV R8, 0x437c0000 ;  /* 0x437c000000087802 */ /* 0x002fe20000000f00 */
[----:B------:R-:W-:Y:S01]  /*14e0*/  UIADD3 UR4, UPT, UPT, UR4, 0x4, URZ ;  /* 0x0000000404047890 */ /* 0x000fe2000fffe0ff */
[----:B------:R-:W-:Y:S01]  /*14f0*/  UMOV UR5, URZ ;  /* 0x000000ff00057c82 */ /* 0x000fe20008000000 */
[----:B--2---:R-:W-:-:S04]  /*1500*/  FADD R10, R9, -R4 ;  /* 0x80000004090a7221 */ /* 0x004fc80000000000 */
[----:B------:R-:W-:-:S04]  /*1510*/  FFMA.SAT R5, R10, R20, 0.5 ;  /* 0x3f0000000a057423 */ /* 0x000fc80000002014 */
[----:B------:R-:W-:Y:S01]  /*1520*/  FFMA.RM R2, R5, R8, 12582913 ;  /* 0x4b40000105027423 */ /* 0x000fe20000004008 */
[----:B---3--:R-:W-:-:S03]  /*1530*/  FADD R17, R17, -R4 ;  /* 0x8000000411117221 */ /* 0x008fc60000000000 */
[C---:B------:R-:W-:Y:S01]  /*1540*/  FADD R15, R2.reuse, -12583039 ;  /* 0xcb40007f020f7421 */ /* 0x040fe20000000000 */
[----:B------:R-:W-:Y:S01]  /*1550*/  FFMA.SAT R5, R17, R20, 0.5 ;  /* 0x3f00000011057423 */ /* 0x000fe20000002014 */
[----:B------:R-:W-:Y:S01]  /*1560*/  SHF.L.U32 R2, R2, 0x17, RZ ;  /* 0x0000001702027819 */ /* 0x000fe200000006ff */
[--C-:B----4-:R-:W-:Y:S01]  /*1570*/  FADD R9, R13, -R4.reuse ;  /* 0x800000040d097221 */ /* 0x110fe20000000000 */
[C---:B------:R-:W-:Y:S01]  /*1580*/  FFMA R15, R10.reuse, 1.4426950216293334961, -R15 ;  /* 0x3fb8aa3b0a0f7823 */ /* 0x040fe2000000080f */
[----:B------:R-:W-:Y:S02]  /*1590*/  FFMA.RM R5, R5, R8, 12582913 ;  /* 0x4b40000105057423 */ /* 0x000fe40000004008 */
[----:B-----5:R-:W-:Y:S01]  /*15a0*/  FFMA.SAT R19, R9, R20, 0.5 ;  /* 0x3f00000009137423 */ /* 0x020fe20000002014 */
[----:B------:R-:W-:Y:S01]  /*15b0*/  FFMA R12, R10, 1.925963033500011079e-08, R15 ;  /* 0x32a570600a0c7823 */ /* 0x000fe2000000000f */
[----:B------:R-:W-:Y:S01]  /*15c0*/  FADD R16, R5, -12583039 ;  /* 0xcb40007f05107421 */ /* 0x000fe20000000000 */
[----:B------:R-:W-:Y:S01]  /*15d0*/  FADD R13, R21, -R4 ;  /* 0x80000004150d7221 */ /* 0x000fe20000000000 */
[----:B------:R-:W-:Y:S01]  /*15e0*/  FFMA.RM R10, R19, R8, 12582913 ;  /* 0x4b400001130a7423 */ /* 0x000fe20000004008 */
[----:B------:R-:W-:Y:S01]  /*15f0*/  SHF.L.U32 R5, R5, 0x17, RZ ;  /* 0x0000001705057819 */ /* 0x000fe200000006ff */
[----:B------:R-:W-:Y:S01]  /*1600*/  FFMA R16, R17, 1.4426950216293334961, -R16 ;  /* 0x3fb8aa3b11107823 */ /* 0x000fe20000000810 */
[----:B------:R-:W-:Y:S01]  /*1610*/  FFMA.SAT R15, R13, R20, 0.5 ;  /* 0x3f0000000d0f7423 */ /* 0x000fe20000002014 */
[----:B------:R-:W-:Y:S01]  /*1620*/  FADD R18, R10, -12583039 ;  /* 0xcb40007f0a127421 */ /* 0x000fe20000000000 */
[----:B------:R-:W1:Y:S01]  /*1630*/  MUFU.EX2 R12, R12 ;  /* 0x0000000c000c7308 */ /* 0x000e620000000800 */
[----:B------:R-:W-:Y:S01]  /*1640*/  FFMA R16, R17, 1.925963033500011079e-08, R16 ;  /* 0x32a5706011107823 */ /* 0x000fe20000000010 */
[----:B------:R-:W-:Y:S01]  /*1650*/  FFMA.RM R15, R15, R8, 12582913 ;  /* 0x4b4000010f0f7423 */ /* 0x000fe20000004008 */
[----:B------:R-:W-:-:S03]  /*1660*/  FFMA R18, R9, 1.4426950216293334961, -R18 ;  /* 0x3fb8aa3b09127823 */ /* 0x000fc60000000812 */
[----:B------:R-:W-:Y:S01]  /*1670*/  FADD R8, R15, -12583039 ;  /* 0xcb40007f0f087421 */ /* 0x000fe20000000000 */
[----:B------:R-:W-:Y:S01]  /*1680*/  FFMA R18, R9, 1.925963033500011079e-08, R18 ;  /* 0x32a5706009127823 */ /* 0x000fe20000000012 */
[----:B------:R-:W2:Y:S02]  /*1690*/  MUFU.EX2 R16, R16 ;  /* 0x0000001000107308 */ /* 0x000ea40000000800 */
[----:B------:R-:W-:-:S04]  /*16a0*/  FFMA R8, R13, 1.4426950216293334961, -R8 ;  /* 0x3fb8aa3b0d087823 */ /* 0x000fc80000000808 */
[----:B------:R-:W-:Y:S02]  /*16b0*/  FFMA R8, R13, 1.925963033500011079e-08, R8 ;  /* 0x32a570600d087823 */ /* 0x000fe40000000008 */
[----:B------:R-:W3:Y:S01]  /*16c0*/  MUFU.EX2 R18, R18 ;  /* 0x0000001200127308 */ /* 0x000ee20000000800 */
[----:B-1----:R-:W-:Y:S01]  /*16d0*/  FFMA R2, R2, R12, R3 ;  /* 0x0000000c02027223 */ /* 0x002fe20000000003 */
[----:B------:R-:W-:Y:S01]  /*16e0*/  IMAD.SHL.U32 R3, R10, 0x800000, RZ ;  /* 0x008000000a037824 */ /* 0x000fe200078e00ff */
[----:B------:R-:W-:-:S05]  /*16f0*/  SHF.L.U32 R10, R15, 0x17, RZ ;  /* 0x000000170f0a7819 */ /* 0x000fca00000006ff */
[----:B------:R-:W1:Y:S01]  /*1700*/  MUFU.EX2 R8, R8 ;  /* 0x0000000800087308 */ /* 0x000e620000000800 */
[----:B--2---:R-:W-:-:S04]  /*1710*/  FFMA R2, R5, R16, R2 ;  /* 0x0000001005027223 */ /* 0x004fc80000000002 */
[----:B---3--:R-:W-:-:S04]  /*1720*/  FFMA R3, R3, R18, R2 ;  /* 0x0000001203037223 */ /* 0x008fc80000000002 */
[----:B-1----:R-:W-:-:S07]  /*1730*/  FFMA R3, R10, R8, R3 ;  /* 0x000000080a037223 */ /* 0x002fce0000000003 */
.L_x_9:
[----:B------:R-:W-:Y:S05]  /*1740*/  BRA.U !UP1, `(.L_x_6) ;  /* 0x0000000109e87547 */ /* 0x000fea000b800000 */
[----:B------:R-:W-:Y:S02]  /*1750*/  UISETP.NE.U32.AND UP1, UPT, UR11, 0x1, UPT ;  /* 0x000000010b00788c */ /* 0x000fe4000bf25070 */
[----:B------:R-:W-:Y:S02]  /*1760*/  ULOP3.LUT UR6, UR6, 0x1, URZ, 0xc0, !UPT ;  /* 0x0000000106067892 */ /* 0x000fe4000f8ec0ff */
[----:B------:R-:W-:Y:S02]  /*1770*/  UISETP.NE.AND.EX UP1, UPT, URZ, URZ, UPT, UP1 ;  /* 0x000000ffff00728c */ /* 0x000fe4000bf25310 */
[----:B------:R-:W-:-:S04]  /*1780*/  UISETP.NE.U32.AND UP0, UPT, UR6, 0x1, UPT ;  /* 0x000000010600788c */ /* 0x000fc8000bf05070 */
[----:B------:R-:W-:-:S03]  /*1790*/  UISETP.NE.U32.AND.EX UP0, UPT, URZ, URZ, UPT, UP0 ;  /* 0x000000ffff00728c */ /* 0x000fc6000bf05100 */
[----:B------:R-:W-:Y:S08]  /*17a0*/  BRA.U !UP1, `(.L_x_10) ;  /* 0x0000000109887547 */ /* 0x000ff0000b800000 */
[----:B------:R-:W1:Y:S01]  /*17b0*/  LDCU.64 UR6, c[0x0][0x380] ;  /* 0x00007000ff0677ac */ /* 0x000e620008000a00 */
[----:B------:R-:W-:Y:S01]  /*17c0*/  IADD3 R2, P0, PT, R6, UR4, RZ ;  /* 0x0000000406027c10 */ /* 0x000fe2000ff1e0ff */
[----:B------:R-:W-:-:S03]  /*17d0*/  UIADD3 UR10, UPT, UPT, UR4, 0x1, URZ ;  /* 0x00000001040a7890 */ /* 0x000fc6000fffe0ff */
[----:B------:R-:W-:-:S03]  /*17e0*/  IADD3.X R5, PT, PT, R11, UR5, RZ, P0, !PT ;  /* 0x000000050b057c10 */ /* 0x000fc600087fe4ff */
[----:B------:R-:W-:Y:S02]  /*17f0*/  IADD3 R10, P1, PT, R6, UR10, RZ ;  /* 0x0000000a060a7c10 */ /* 0x000fe4000ff3e0ff */
[----:B-1----:R-:W-:-:S04]  /*1800*/  LEA R8, P0, R2, UR6, 0x2 ;  /* 0x0000000602087c11 */ /* 0x002fc8000f8010ff */
[----:B------:R-:W-:Y:S02]  /*1810*/  LEA.HI.X R9, R2, UR7, R5, 0x2, P0 ;  /* 0x0000000702097c11 */ /* 0x000fe400080f1405 */
[----:B------:R-:W-:Y:S02]  /*1820*/  IADD3.X R5, PT, PT, RZ, R11, RZ, P1, !PT ;  /* 0x0000000bff057210 */ /* 0x000fe40000ffe4ff */
[C---:B------:R-:W-:Y:S02]  /*1830*/  LEA R12, P0, R10.reuse, UR6, 0x2 ;  /* 0x000000060a0c7c11 */ /* 0x040fe4000f8010ff */
[----:B------:R-:W2:Y:S02]  /*1840*/  LDG.E R9, desc[UR8][R8.64] ;  /* 0x0000000808097981 */ /* 0x000ea4000c1e1900 */
[----:B------:R-:W-:-:S06]  /*1850*/  LEA.HI.X R13, R10, UR7, R5, 0x2, P0 ;  /* 0x000000070a0d7c11 */ /* 0x000fcc00080f1405 */
[----:B------:R-:W3:Y:S01]  /*1860*/  LDG.E R13, desc[UR8][R12.64] ;  /* 0x000000080c0d7981 */ /* 0x000ee2000c1e1900 */
[----:B------:R-:W-:Y:S01]  /*1870*/  HFMA2 R5, -RZ, RZ, 0.96630859375, -0.0022525787353515625 ;  /* 0x3bbb989dff057431 */ /* 0x000fe200000001ff */
[----:B------:R-:W-:Y:S01]  /*1880*/  MOV R15, 0x437c0000 ;  /* 0x437c0000000f7802 */ /* 0x000fe20000000f00 */
[----:B------:R-:W-:Y:S01]  /*1890*/  UIADD3 UR4, UPT, UPT, UR4, 0x2, URZ ;  /* 0x0000000204047890 */ /* 0x000fe2000fffe0ff */
[----:B------:R-:W-:Y:S01]  /*18a0*/  UMOV UR5, URZ ;  /* 0x000000ff00057c82 */ /* 0x000fe20008000000 */
[----:B--2---:R-:W-:-:S04]  /*18b0*/  FADD R2, R9, -R4 ;  /* 0x8000000409027221 */ /* 0x004fc80000000000 */
[----:B------:R-:W-:Y:S01]  /*18c0*/  FFMA.SAT R10, R2, R5, 0.5 ;  /* 0x3f000000020a7423 */ /* 0x000fe20000002005 */
[----:B---3--:R-:W-:-:S03]  /*18d0*/  FADD R16, R13, -R4 ;  /* 0x800000040d107221 */ /* 0x008fc60000000000 */
[----:B------:R-:W-:Y:S01]  /*18e0*/  FFMA.RM R10, R10, R15, 12582913 ;  /* 0x4b4000010a0a7423 */ /* 0x000fe2000000400f */
[----:B------:R-:W-:-:S03]  /*18f0*/  FFMA.SAT R18, R16, R5, 0.5 ;  /* 0x3f00000010127423 */ /* 0x000fc60000002005 */
[----:B------:R-:W-:Y:S01]  /*1900*/  FADD R5, R10, -12583039 ;  /* 0xcb40007f0a057421 */ /* 0x000fe20000000000 */
[----:B------:R-:W-:-:S03]  /*1910*/  FFMA.RM R18, R18, R15, 12582913 ;  /* 0x4b40000112127423 */ /* 0x000fc6000000400f */
[----:B------:R-:W-:Y:S01]  /*1920*/  FFMA R5, R2, 1.4426950216293334961, -R5 ;  /* 0x3fb8aa3b02057823 */ /* 0x000fe20000000805 */
[----:B------:R-:W-:-:S03]  /*1930*/  FADD R9, R18, -12583039 ;  /* 0xcb40007f12097421 */ /* 0x000fc60000000000 */
[----:B------:R-:W-:Y:S01]  /*1940*/  FFMA R5, R2, 1.925963033500011079e-08, R5 ;  /* 0x32a5706002057823 */ /* 0x000fe20000000005 */
[----:B------:R-:W-:-:S04]  /*1950*/  FFMA R9, R16, 1.4426950216293334961, -R9 ;  /* 0x3fb8aa3b10097823 */ /* 0x000fc80000000809 */
[----:B------:R-:W-:Y:S01]  /*1960*/  FFMA R9, R16, 1.925963033500011079e-08, R9 ;  /* 0x32a5706010097823 */ /* 0x000fe20000000009 */
[----:B------:R-:W1:Y:S08]  /*1970*/  MUFU.EX2 R5, R5 ;  /* 0x0000000500057308 */ /* 0x000e700000000800 */
[----:B------:R-:W2:Y:S01]  /*1980*/  MUFU.EX2 R9, R9 ;  /* 0x0000000900097308 */ /* 0x000ea20000000800 */
[----:B------:R-:W-:Y:S01]  /*1990*/  IMAD.SHL.U32 R10, R10, 0x800000, RZ ;  /* 0x008000000a0a7824 */ /* 0x000fe200078e00ff */
[----:B------:R-:W-:-:S03]  /*19a0*/  SHF.L.U32 R18, R18, 0x17, RZ ;  /* 0x0000001712127819 */ /* 0x000fc600000006ff */
[----:B-1----:R-:W-:-:S04]  /*19b0*/  FFMA R3, R10, R5, R3 ;  /* 0x000000050a037223 */ /* 0x002fc80000000003 */
[----:B--2---:R-:W-:-:S07]  /*19c0*/  FFMA R3, R18, R9, R3 ;  /* 0x0000000912037223 */ /* 0x004fce0000000003 */
.L_x_10:
[----:B------:R-:W-:Y:S05]  /*19d0*/  BRA.U UP0, `(.L_x_6) ;  /* 0x0000000100447547 */ /* 0x000fea000b800000 */
[----:B------:R-:W1:Y:S01]  /*19e0*/  LDCU.64 UR6, c[0x0][0x380] ;  /* 0x00007000ff0677ac */ /* 0x000e620008000a00 */
[----:B------:R-:W-:-:S04]  /*19f0*/  IADD3 R7, P0, PT, R6, UR4, RZ ;  /* 0x0000000406077c10 */ /* 0x000fc8000ff1e0ff */
[----:B------:R-:W-:Y:S02]  /*1a00*/  IADD3.X R2, PT, PT, R11, UR5, RZ, P0, !PT ;  /* 0x000000050b027c10 */ /* 0x000fe400087fe4ff */
[----:B-1----:R-:W-:-:S04]  /*1a10*/  LEA R6, P0, R7, UR6, 0x2 ;  /* 0x0000000607067c11 */ /* 0x002fc8000f8010ff */
[----:B------:R-:W-:-:S06]  /*1a20*/  LEA.HI.X R7, R7, UR7, R2, 0x2, P0 ;  /* 0x0000000707077c11 */ /* 0x000fcc00080f1402 */
[----:B------:R-:W2:Y:S01]  /*1a30*/  LDG.E R7, desc[UR8][R6.64] ;  /* 0x0000000806077981 */ /* 0x000ea2000c1e1900 */
[----:B------:R-:W-:Y:S01]  /*1a40*/  HFMA2 R5, -RZ, RZ, 0.96630859375, -0.0022525787353515625 ;  /* 0x3bbb989dff057431 */ /* 0x000fe200000001ff */
[----:B------:R-:W-:Y:S01]  /*1a50*/  MOV R8, 0x437c0000 ;  /* 0x437c000000087802 */ /* 0x000fe20000000f00 */
[----:B--2---:R-:W-:-:S04]  /*1a60*/  FADD R2, R7, -R4 ;  /* 0x8000000407027221 */ /* 0x004fc80000000000 */
[----:B------:R-:W-:-:S04]  /*1a70*/  FFMA.SAT R5, R2, R5, 0.5 ;  /* 0x3f00000002057423 */ /* 0x000fc80000002005 */
[----:B------:R-:W-:-:S04]  /*1a80*/  FFMA.RM R5, R5, R8, 12582913 ;  /* 0x4b40000105057423 */ /* 0x000fc80000004008 */
[----:B------:R-:W-:-:S04]  /*1a90*/  FADD R9, R5, -12583039 ;  /* 0xcb40007f05097421 */ /* 0x000fc80000000000 */
[----:B------:R-:W-:-:S04]  /*1aa0*/  FFMA R9, R2, 1.4426950216293334961, -R9 ;  /* 0x3fb8aa3b02097823 */ /* 0x000fc80000000809 */
[----:B------:R-:W-:Y:S01]  /*1ab0*/  FFMA R9, R2, 1.925963033500011079e-08, R9 ;  /* 0x32a5706002097823 */ /* 0x000fe20000000009 */
[----:B------:R-:W-:-:S05]  /*1ac0*/  SHF.L.U32 R2, R5, 0x17, RZ ;  /* 0x0000001705027819 */ /* 0x000fca00000006ff */
[----:B------:R-:W1:Y:S02]  /*1ad0*/  MUFU.EX2 R9, R9 ;  /* 0x0000000900097308 */ /* 0x000e640000000800 */
[----:B-1----:R-:W-:-:S07]  /*1ae0*/  FFMA R3, R2, R9, R3 ;  /* 0x0000000902037223 */ /* 0x002fce0000000003 */
.L_x_6:
[----:B------:R-:W1:Y:S02]  /*1af0*/  LDCU.64 UR6, c[0x0][0x398] ;  /* 0x00007300ff0677ac */ /* 0x000e640008000a00 */
[----:B-1----:R-:W-:-:S04]  /*1b00*/  ISETP.NE.U32.AND P0, PT, RZ, UR6, PT ;  /* 0x00000006ff007c0c */ /* 0x002fc8000bf05070 */
[----:B------:R-:W-:-:S13]  /*1b10*/  ISETP.NE.AND.EX P0, PT, RZ, UR7, PT, P0 ;  /* 0x00000007ff007c0c */ /* 0x000fda000bf05300 */
[----:B0-----:R-:W-:Y:S05]  /*1b20*/  @!P0 EXIT ;  /* 0x000000000000894d */ /* 0x001fea0003800000 */
[----:B------:R-:W-:Y:S02]  /*1b30*/  UISETP.GE.U32.AND UP0, UPT, UR6, 0x8, UPT ;  /* 0x000000080600788c */ /* 0x000fe4000bf06070 */
[----:B------:R-:W-:Y:S01]  /*1b40*/  IMAD R5, R0, UR6, RZ ;  /* 0x0000000600057c24 */ /* 0x000fe2000f8e02ff */
[----:B------:R-:W-:Y:S02]  /*1b50*/  ULOP3.LUT UR10, UR6, 0x7, URZ, 0xc0, !UPT ;  /* 0x00000007060a7892 */ /* 0x000fe4000f8ec0ff */
[----:B------:R-:W-:Y:S02]  /*1b60*/  UISETP.GE.U32.AND.EX UP0, UPT, UR7, URZ, UPT, UP0 ;  /* 0x000000ff0700728c */ /* 0x000fe4000bf06100 */
[C---:B------:R-:W-:Y:S01]  /*1b70*/  IMAD R5, R14.reuse, UR7, R5 ;  /* 0x000000070e057c24 */ /* 0x040fe2000f8e0205 */
[----:B------:R-:W-:Y:S01]  /*1b80*/  UMOV UR4, URZ ;  /* 0x000000ff00047c82 */ /* 0x000fe20008000000 */
[----:B------:R-:W-:Y:S01]  /*1b90*/  IMAD.WIDE.U32 R14, R14, UR6, RZ ;  /* 0x000000060e0e7c25 */ /* 0x000fe2000f8e00ff */
[----:B------:R-:W-:-:S03]  /*1ba0*/  UMOV UR5, URZ ;  /* 0x000000ff00057c82 */ /* 0x000fc60008000000 */
[----:B------:R-:W-:Y:S01]  /*1bb0*/  IMAD.IADD R2, R15, 0x1, R5 ;  /* 0x000000010f027824 */ /* 0x000fe200078e0205 */
[----:B------:R-:W-:Y:S06]  /*1bc0*/  BRA.U !UP0, `(.L_x_11) ;  /* 0x0000000d089c7547 */ /* 0x000fec000b800000 */
[----:B------:R-:W0:Y:S01]  /*1bd0*/  LDCU.128 UR12, c[0x0][0x380] ;  /* 0x00007000ff0c77ac */ /* 0x000e220008000c00 */
[C---:B------:R-:W-:Y:S01]  /*1be0*/  LEA R5, P0, R14.reuse, 0x10, 0x2 ;  /* 0x000000100e057811 */ /* 0x040fe200078010ff */
[----:B------:R-:W1:Y:S03]  /*1bf0*/  LDCU UR5, c[0x0][0x39c] ;  /* 0x00007380ff0577ac */ /* 0x000e660008000800 */
[----:B------:R-:W-:Y:S01]  /*1c00*/  LEA.HI.X R10, R14, RZ, R2, 0x2, P0 ;  /* 0x000000ff0e0a7211 */ /* 0x000fe200000f1402 */
[----:B------:R-:W-:-:S07]  /*1c10*/  ULOP3.LUT UR4, UR6, 0xfffffff8, URZ, 0xc0, !UPT ;  /* 0xfffffff806047892 */ /* 0x000fce000f8ec0ff */
[----:B------:R-:W-:Y:S01]  /*1c20*/  UMOV UR6, UR4 ;  /* 0x0000000400067c82 */ /* 0x000fe20008000000 */
[C---:B0-----:R-:W-:Y:S02]  /*1c30*/  IADD3 R12, P1, PT, R5.reuse, UR12, RZ ;  /* 0x0000000c050c7c10 */ /* 0x041fe4000ff3e0ff */
[----:B------:R-:W-:Y:S02]  /*1c40*/  IADD3 R5, P2, PT, R5, UR14, RZ ;  /* 0x0000000e05057c10 */ /* 0x000fe4000ff5e0ff */
[C---:B------:R-:W-:Y:S01]  /*1c50*/  IADD3.X R13, PT, PT, R10.reuse, UR13, RZ, P1, !PT ;  /* 0x0000000d0a0d7c10 */ /* 0x040fe20008ffe4ff */
[----:B-1----:R-:W-:Y:S01]  /*1c60*/  UMOV UR7, UR5 ;  /* 0x0000000500077c82 */ /* 0x002fe20008000000 */
[----:B------:R-:W-:-:S09]  /*1c70*/  IADD3.X R10, PT, PT, R10, UR15, RZ, P2, !PT ;  /* 0x0000000f0a0a7c10 */ /* 0x000fd200097fe4ff */
.L_x_28:
[----:B0-----:R-:W2:Y:S01]  /*1c80*/  LDG.E R7, desc[UR8][R12.64+-0x10] ;  /* 0xfffff0080c077981 */ /* 0x001ea2000c1e1900 */
[----:B------:R-:W-:Y:S01]  /*1c90*/  HFMA2 R0, -RZ, RZ, 0.96630859375, -0.0022525787353515625 ;  /* 0x3bbb989dff007431 */ /* 0x000fe200000001ff */
[----:B------:R-:W-:Y:S01]  /*1ca0*/  MOV R9, 0x437c0000 ;  /* 0x437c000000097802 */ /* 0x000fe20000000f00 */
[----:B------:R-:W0:Y:S01]  /*1cb0*/  MUFU.RCP R8, R3 ;  /* 0x0000000300087308 */ /* 0x000e220000001000 */
[----:B------:R-:W-:Y:S01]  /*1cc0*/  UIADD3 UR6, UP0, UPT, UR6, -0x8, URZ ;  /* 0xfffffff806067890 */ /* 0x000fe2000ff1e0ff */
[----:B------:R-:W-:Y:S03]  /*1cd0*/  BSSY.RECONVERGENT B2, `(.L_x_12) ;  /* 0x0000019000027945 */ /* 0x000fe60003800200 */
[----:B------:R-:W-:Y:S02]  /*1ce0*/  UIADD3.X UR7, UPT, UPT, UR7, -0x1, URZ, UP0, !UPT ;  /* 0xffffffff07077890 */ /* 0x000fe400087fe4ff */
[----:B------:R-:W-:-:S04]  /*1cf0*/  UISETP.NE.U32.AND UP0, UPT, UR6, URZ, UPT ;  /* 0x000000ff0600728c */ /* 0x000fc8000bf05070 */
[----:B------:R-:W-:Y:S01]  /*1d00*/  UISETP.NE.AND.EX UP0, UPT, UR7, URZ, UPT, UP0 ;  /* 0x000000ff0700728c */ /* 0x000fe2000bf05300 */
[----:B--2---:R-:W-:-:S04]  /*1d10*/  FADD R7, R7, -R4 ;  /* 0x8000000407077221 */ /* 0x004fc80000000000 */
[----:B------:R-:W-:-:S04]  /*1d20*/  FFMA.SAT R0, R7, R0, 0.5 ;  /* 0x3f00000007007423 */ /* 0x000fc80000002000 */
[----:B------:R-:W-:Y:S01]  /*1d30*/  FFMA.RM R0, R0, R9, 12582913 ;  /* 0x4b40000100007423 */ /* 0x000fe20000004009 */
[----:B0-----:R-:W-:-:S03]  /*1d40*/  FFMA R9, R8, -R3, 1 ;  /* 0x3f80000008097423 */ /* 0x001fc60000000803 */
[C---:B------:R-:W-:Y:S01]  /*1d50*/  FADD R6, R0.reuse, -12583039 ;  /* 0xcb40007f00067421 */ /* 0x040fe20000000000 */
[----:B------:R-:W-:Y:S01]  /*1d60*/  SHF.L.U32 R0, R0, 0x17, RZ ;  /* 0x0000001700007819 */ /* 0x000fe200000006ff */
[----:B------:R-:W-:Y:S02]  /*1d70*/  FFMA R9, R8, R9, R8 ;  /* 0x0000000908097223 */ /* 0x000fe40000000008 */
[----:B------:R-:W-:-:S04]  /*1d80*/  FFMA R6, R7, 1.4426950216293334961, -R6 ;  /* 0x3fb8aa3b07067823 */ /* 0x000fc80000000806 */
[----:B------:R-:W-:-:S04]  /*1d90*/  FFMA R6, R7, 1.925963033500011079e-08, R6 ;  /* 0x32a5706007067823 */ /* 0x000fc80000000006 */
[----:B------:R-:W0:Y:S02]  /*1da0*/  MUFU.EX2 R7, R6 ;  /* 0x0000000600077308 */ /* 0x000e240000000800 */
[----:B0-----:R-:W-:-:S06]  /*1db0*/  FMUL R0, R0, R7 ;  /* 0x0000000700007220 */ /* 0x001fcc0000400000 */
[----:B------:R-:W0:Y:S01]  /*1dc0*/  FCHK P0, R0, R3 ;  /* 0x0000000300007302 */ /* 0x000e220000000000 */
[----:B------:R-:W-:-:S04]  /*1dd0*/  FFMA R8, R0, R9, RZ ;  /* 0x0000000900087223 */ /* 0x000fc800000000ff */
[----:B------:R-:W-:-:S04]  /*1de0*/  FFMA R6, R8, -R3, R0 ;  /* 0x8000000308067223 */ /* 0x000fc80000000000 */
[----:B------:R-:W-:Y:S01]  /*1df0*/  FFMA R7, R9, R6, R8 ;  /* 0x0000000609077223 */ /* 0x000fe20000000008 */
[----:B------:R-:W-:Y:S01]  /*1e00*/  MOV R8, R5 ;  /* 0x0000000500087202 */ /* 0x000fe20000000f00 */
[----:B------:R-:W-:Y:S01]  /*1e10*/  IMAD.MOV.U32 R9, RZ, RZ, R10 ;  /* 0x000000ffff097224 */ /* 0x000fe200078e000a */
[----:B0-----:R-:W-:Y:S06]  /*1e20*/  @!P0 BRA `(.L_x_13) ;  /* 0x00000000000c8947 */ /* 0x001fec0003800000 */
[----:B------:R-:W-:-:S07]  /*1e30*/  MOV R6, 0x1e50 ;  /* 0x00001e5000067802 */ /* 0x000fce0000000f00 */
[----:B------:R-:W-:Y:S05]  /*1e40*/  CALL.REL.NOINC `($__internal_0_$__cuda_sm3x_div_rn_noftz_f32_slowpath) ;  /* 0x0000001c00507944 */ /* 0x000fea0003c00000 */
[----:B------:R-:W-:-:S07]  /*1e50*/  MOV R7, R5 ;  /* 0x0000000500077202 */ /* 0x000fce0000000f00 */
.L_x_13:
[----:B------:R-:W-:Y:S05]  /*1e60*/  BSYNC.RECONVERGENT B2 ;  /* 0x0000000000027941 */ /* 0x000fea0003800200 */
.L_x_12:
[----:B------:R0:W-:Y:S04]  /*1e70*/  STG.E desc[UR8][R8.64+-0x10], R7 ;  /* 0xfffff00708007986 */ /* 0x0001e8000c101908 */
[----:B------:R-:W2:Y:S01]  /*1e80*/  LDG.E R5, desc[UR8][R12.64+-0xc] ;  /* 0xfffff4080c057981 */ /* 0x000ea2000c1e1900 */
[----:B------:R-:W-:Y:S01]  /*1e90*/  HFMA2 R0, -RZ, RZ, 0.96630859375, -0.0022525787353515625 ;  /* 0x3bbb989dff007431 */ /* 0x000fe200000001ff */
[----:B------:R-:W-:Y:S01]  /*1ea0*/  MOV R11, 0x437c0000 ;  /* 0x437c0000000b7802 */ /* 0x000fe20000000f00 */
[----:B------:R-:W0:Y:S01]  /*1eb0*/  MUFU.RCP R10, R3 ;  /* 0x00000003000a7308 */ /* 0x000e220000001000 */
[----:B------:R-:W-:Y:S01]  /*1ec0*/  BSSY.RECONVERGENT B2, `(.L_x_14) ;  /* 0x0000014000027945 */ /* 0x000fe20003800200 */
[----:B0-----:R-:W-:Y:S01]  /*1ed0*/  FFMA R7, R10, -R3, 1 ;  /* 0x3f8000000a077423 */ /* 0x001fe20000000803 */
[----:B--2---:R-:W-:-:S04]  /*1ee0*/  FADD R5, R5, -R4 ;  /* 0x8000000405057221 */ /* 0x004fc80000000000 */
[----:B------:R-:W-:-:S04]  /*1ef0*/  FFMA.SAT R0, R5, R0, 0.5 ;  /* 0x3f00000005007423 */ /* 0x000fc80000002000 */
[----:B------:R-:W-:-:S04]  /*1f00*/  FFMA.RM R0, R0, R11, 12582913 ;  /* 0x4b40000100007423 */ /* 0x000fc8000000400b */
[C---:B------:R-:W-:Y:S01]  /*1f10*/  FADD R6, R0.reuse, -12583039 ;  /* 0xcb40007f00067421 */ /* 0x040fe20000000000 */
[----:B------:R-:W-:-:S03]  /*1f20*/  SHF.L.U32 R0, R0, 0x17, RZ ;  /* 0x0000001700007819 */ /* 0x000fc600000006ff */
[----:B------:R-:W-:-:S04]  /*1f30*/  FFMA R6, R5, 1.4426950216293334961, -R6 ;  /* 0x3fb8aa3b05067823 */ /* 0x000fc80000000806 */
[----:B------:R-:W-:-:S04]  /*1f40*/  FFMA R6, R5, 1.925963033500011079e-08, R6 ;  /* 0x32a5706005067823 */ /* 0x000fc80000000006 */
[----:B------:R-:W0:Y:S02]  /*1f50*/  MUFU.EX2 R5, R6 ;  /* 0x0000000600057308 */ /* 0x000e240000000800 */
[----:B0-----:R-:W-:Y:S01]  /*1f60*/  FMUL R16, R0, R5 ;  /* 0x0000000500107220 */ /* 0x001fe20000400000 */
[----:B------:R-:W-:-:S05]  /*1f70*/  FFMA R0, R10, R7, R10 ;  /* 0x000000070a007223 */ /* 0x000fca000000000a */
[----:B------:R-:W0:Y:S01]  /*1f80*/  FCHK P0, R16, R3 ;  /* 0x0000000310007302 */ /* 0x000e220000000000 */
[----:B------:R-:W-:-:S04]  /*1f90*/  FFMA R5, R0, R16, RZ ;  /* 0x0000001000057223 */ /* 0x000fc800000000ff */
[----:B------:R-:W-:-:S04]  /*1fa0*/  FFMA R10, R5, -R3, R16 ;  /* 0x80000003050a7223 */ /* 0x000fc80000000010 */
[----:B------:R-:W-:Y:S01]  /*1fb0*/  FFMA R5, R0, R10, R5 ;  /* 0x0000000a00057223 */ /* 0x000fe20000000005 */
[----:B0-----:R-:W-:Y:S06]  /*1fc0*/  @!P0 BRA `(.L_x_15) ;  /* 0x00000000000c8947 */ /* 0x001fec0003800000 */
[----:B------:R-:W-:Y:S01]  /*1fd0*/  IMAD.MOV.U32 R0, RZ, RZ, R16 ;  /* 0x000000ffff007224 */ /* 0x000fe200078e0010 */
[----:B------:R-:W-:-:S07]  /*1fe0*/  MOV R6, 0x2000 ;  /* 0x0000200000067802 */ /* 0x000fce0000000f00 */
[----:B------:R-:W-:Y:S05]  /*1ff0*/  CALL.REL.NOINC `($__internal_0_$__cuda_sm3x_div_rn_noftz_f32_slowpath) ;  /* 0x0000001800e47944 */ /* 0x000fea0003c00000 */
.L_x_15:
[----:B------:R-:W-:Y:S05]  /*2000*/  BSYNC.RECONVERGENT B2 ;  /* 0x0000000000027941 */ /* 0x000fea0003800200 */
.L_x_14:
[----:B------:R0:W-:Y:S04]  /*2010*/  STG.E desc[UR8][R8.64+-0xc], R5 ;  /* 0xfffff40508007986 */ /* 0x0001e8000c101908 */
[----:B------:R-:W2:Y:S01]  /*2020*/  LDG.E R7, desc[UR8][R12.64+-0x8] ;  /* 0xfffff8080c077981 */ /* 0x000ea2000c1e1900 */
[----:B------:R-:W-:Y:S01]  /*2030*/  HFMA2 R0, -RZ, RZ, 0.96630859375, -0.0022525787353515625 ;  /* 0x3bbb989dff007431 */ /* 0x000fe200000001ff */
[----:B------:R-:W-:Y:S01]  /*2040*/  MOV R11, 0x437c0000 ;  /* 0x437c0000000b7802 */ /* 0x000fe20000000f00 */
[----:B------:R-:W1:Y:S01]  /*2050*/  MUFU.RCP R10, R3 ;  /* 0x00000003000a7308 */ /* 0x000e620000001000 */
[----:B------:R-:W-:Y:S01]  /*2060*/  BSSY.RECONVERGENT B2, `(.L_x_16) ;  /* 0x0000014000027945 */ /* 0x000fe20003800200 */
[----:B--2---:R-:W-:-:S04]  /*2070*/  FADD R7, R7, -R4 ;  /* 0x8000000407077221 */ /* 0x004fc80000000000 */
[----:B------:R-:W-:-:S04]  /*2080*/  FFMA.SAT R0, R7, R0, 0.5 ;  /* 0x3f00000007007423 */ /* 0x000fc80000002000 */
[----:B------:R-:W-:-:S04]  /*2090*/  FFMA.RM R0, R0, R11, 12582913 ;  /* 0x4b40000100007423 */ /* 0x000fc8000000400b */
[C---:B------:R-:W-:Y:S01]  /*20a0*/  FADD R6, R0.reuse, -12583039 ;  /* 0xcb40007f00067421 */ /* 0x040fe20000000000 */
[----:B------:R-:W-:-:S03]  /*20b0*/  SHF.L.U32 R0, R0, 0x17, RZ ;  /* 0x0000001700007819 */ /* 0x000fc600000006ff */
[----:B------:R-:W-:-:S04]  /*20c0*/  FFMA R6, R7, 1.4426950216293334961, -R6 ;  /* 0x3fb8aa3b07067823 */ /* 0x000fc80000000806 */
[----:B------:R-:W-:Y:S01]  /*20d0*/  FFMA R6, R7, 1.925963033500011079e-08, R6 ;  /* 0x32a5706007067823 */ /* 0x000fe20000000006 */
[----:B-1----:R-:W-:-:S03]  /*20e0*/  FFMA R7, R10, -R3, 1 ;  /* 0x3f8000000a077423 */ /* 0x002fc60000000803 */
[----:B0-----:R-:W0:Y:S02]  /*20f0*/  MUFU.EX2 R5, R6 ;  /* 0x0000000600057308 */ /* 0x001e240000000800 */
[----:B0-----:R-:W-:Y:S01]  /*2100*/  FMUL R16, R0, R5 ;  /* 0x0000000500107220 */ /* 0x001fe20000400000 */
[----:B------:R-:W-:-:S05]  /*2110*/  FFMA R0, R10, R7, R10 ;  /* 0x000000070a007223 */ /* 0x000fca000000000a */
[----:B------:R-:W0:Y:S01]  /*2120*/  FCHK P0, R16, R3 ;  /* 0x0000000310007302 */ /* 0x000e220000000000 */
[----:B------:R-:W-:-:S04]  /*2130*/  FFMA R5, R0, R16, RZ ;  /* 0x0000001000057223 */ /* 0x000fc800000000ff */
[----:B------:R-:W-:-:S04]  /*2140*/  FFMA R10, R5, -R3, R16 ;  /* 0x80000003050a7223 */ /* 0x000fc80000000010 */
[----:B------:R-:W-:Y:S01]  /*2150*/  FFMA R5, R0, R10, R5 ;  /* 0x0000000a00057223 */ /* 0x000fe20000000005 */
[----:B0-----:R-:W-:Y:S06]  /*2160*/  @!P0 BRA `(.L_x_17) ;  /* 0x00000000000c8947 */ /* 0x001fec0003800000 */
[----:B------:R-:W-:Y:S02]  /*2170*/  MOV R0, R16 ;  /* 0x0000001000007202 */ /* 0x000fe40000000f00 */
[----:B------:R-:W-:-:S07]  /*2180*/  MOV R6, 0x21a0 ;  /* 0x000021a000067802 */ /* 0x000fce0000000f00 */
[----:B------:R-:W-:Y:S05]  /*2190*/  CALL.REL.NOINC `($__internal_0_$__cuda_sm3x_div_rn_noftz_f32_slowpath) ;  /* 0x00000018007c7944 */ /* 0x000fea0003c00000 */
.L_x_17:
[----:B------:R-:W-:Y:S05]  /*21a0*/  BSYNC.RECONVERGENT B2 ;  /* 0x0000000000027941 */ /* 0x000fea0003800200 */
.L_x_16:
[----:B------:R0:W-:Y:S04]  /*21b0*/  STG.E desc[UR8][R8.64+-0x8], R5 ;  /* 0xfffff80508007986 */ /* 0x0001e8000c101908 */
[----:B------:R-:W2:Y:S01]  /*21c0*/  LDG.E R7, desc[UR8][R12.64+-0x4] ;  /* 0xfffffc080c077981 */ /* 0x000ea2000c1e1900 */
[----:B------:R-:W-:Y:S02]  /*21d0*/  HFMA2 R11, -RZ, RZ, 3.7421875, 0 ;  /* 0x437c0000ff0b7431 */ /* 0x000fe400000001ff */
[----:B------:R-:W-:Y:S01]  /*21e0*/  IMAD.MOV.U32 R0, RZ, RZ, 0x3bbb989d ;  /* 0x3bbb989dff007424 */ /* 0x000fe200078e00ff */
        /* <DEDUP_REMOVED lines=21> */
.L_x_19:
[----:B------:R-:W-:Y:S05]  /*2340*/  BSYNC.RECONVERGENT B2 ;  /* 0x0000000000027941 */ /* 0x000fea0003800200 */
.L_x_18:
[----:B------:R0:W-:Y:S04]  /*2350*/  STG.E desc[UR8][R8.64+-0x4], R5 ;  /* 0xfffffc0508007986 */ /* 0x0001e8000c101908 */
[----:B------:R-:W2:Y:S01]  /*2360*/  LDG.E R7, desc[UR8][R12.64] ;  /* 0x000000080c077981 */ /* 0x000ea2000c1e1900 */
[----:B------:R-:W-:Y:S01]  /*2370*/  MOV R0, 0x3bbb989d ;  /* 0x3bbb989d00007802 */ /* 0x000fe20000000f00 */
        /* <DEDUP_REMOVED lines=22> */
.L_x_21:
[----:B------:R-:W-:Y:S05]  /*24e0*/  BSYNC.RECONVERGENT B2 ;  /* 0x0000000000027941 */ /* 0x000fea0003800200 */
.L_x_20:
        /* <DEDUP_REMOVED lines=10> */
[----:B------:R-:W-:-:S03]  /*2590*/  IMAD.SHL.U32 R0, R0, 0x800000, RZ ;  /* 0x0080000000007824 */ /* 0x000fc600078e00ff */
        /* <DEDUP_REMOVED lines=14> */
.L_x_23:
[----:B------:R-:W-:Y:S05]  /*2680*/  BSYNC.RECONVERGENT B2 ;  /* 0x0000000000027941 */ /* 0x000fea0003800200 */
.L_x_22:
        /* <DEDUP_REMOVED lines=25> */
.L_x_25:
[----:B------:R-:W-:Y:S05]  /*2820*/  BSYNC.RECONVERGENT B2 ;  /* 0x0000000000027941 */ /* 0x000fea0003800200 */
.L_x_24:
        /* <DEDUP_REMOVED lines=25> */
[----:B------:R-:W-:-:S07]  /*29c0*/  IMAD.MOV.U32 R7, RZ, RZ, R5 ;  /* 0x000000ffff077224 */ /* 0x000fce00078e0005 */
.L_x_27:
[----:B------:R-:W-:Y:S05]  /*29d0*/  BSYNC.RECONVERGENT B2 ;  /* 0x0000000000027941 */ /* 0x000fea0003800200 */
.L_x_26:
[----:B------:R0:W-:Y:S01]  /*29e0*/  STG.E desc[UR8][R8.64+0xc], R7 ;  /* 0x00000c0708007986 */ /* 0x0001e2000c101908 */
[----:B------:R-:W-:Y:S02]  /*29f0*/  IADD3 R12, P0, PT, R12, 0x20, RZ ;  /* 0x000000200c0c7810 */ /* 0x000fe40007f1e0ff */
[----:B------:R-:W-:Y:S02]  /*2a00*/  IADD3 R5, P1, PT, R8, 0x20, RZ ;  /* 0x0000002008057810 */ /* 0x000fe40007f3e0ff */
[----:B------:R-:W-:Y:S02]  /*2a10*/  IADD3.X R13, PT, PT, RZ, R13, RZ, P0, !PT ;  /* 0x0000000dff0d7210 */ /* 0x000fe400007fe4ff */
[----:B------:R-:W-:Y:S01]  /*2a20*/  IADD3.X R10, PT, PT, RZ, R9, RZ, P1, !PT ;  /* 0x00000009ff0a7210 */ /* 0x000fe20000ffe4ff */
[----:B------:R-:W-:Y:S08]  /*2a30*/  BRA.U UP0, `(.L_x_28) ;  /* 0xfffffff100907547 */ /* 0x000ff0000b83ffff */
.L_x_11:
[----:B------:R-:W-:-:S04]  /*2a40*/  ISETP.NE.U32.AND P0, PT, RZ, UR10, PT ;  /* 0x0000000aff007c0c */ /* 0x000fc8000bf05070 */
[----:B------:R-:W-:-:S13]  /*2a50*/  ISETP.NE.AND.EX P0, PT, RZ, RZ, PT, P0 ;  /* 0x000000ffff00720c */ /* 0x000fda0003f05300 */
[----:B------:R-:W-:Y:S05]  /*2a60*/  @!P0 EXIT ;  /* 0x000000000000894d */ /* 0x000fea0003800000 */
[----:B------:R-:W1:Y:S01]  /*2a70*/  LDCU UR6, c[0x0][0x398] ;  /* 0x00007300ff0677ac */ /* 0x000e620008000800 */
[----:B------:R-:W-:-:S04]  /*2a80*/  UISETP.GE.U32.AND UP0, UPT, UR10, 0x4, UPT ;  /* 0x000000040a00788c */ /* 0x000fc8000bf06070 */
[----:B------:R-:W-:Y:S02]  /*2a90*/  UISETP.GE.U32.AND.EX UP0, UPT, URZ, URZ, UPT, UP0 ;  /* 0x000000ffff00728c */ /* 0x000fe4000bf06100 */
[----:B-1----:R-:W-:-:S07]  /*2aa0*/  ULOP3.LUT UR6, UR6, 0x3, URZ, 0xc0, !UPT ;  /* 0x0000000306067892 */ /* 0x002fce000f8ec0ff */
[----:B------:R-:W-:Y:S05]  /*2ab0*/  BRA.U !UP0, `(.L_x_29) ;  /* 0x0000000908487547 */ /* 0x000fea000b800000 */
[----:B------:R-:W1:Y:S01]  /*2ac0*/  LDCU.64 UR10, c[0x0][0x380] ;  /* 0x00007000ff0a77ac */ /* 0x000e620008000a00 */
[----:B0-----:R-:W-:-:S04]  /*2ad0*/  IADD3 R9, P0, PT, R14, UR4, RZ ;  /* 0x000000040e097c10 */ /* 0x001fc8000ff1e0ff */
[----:B------:R-:W-:Y:S02]  /*2ae0*/  IADD3.X R0, PT, PT, R2, UR5, RZ, P0, !PT ;  /* 0x0000000502007c10 */ /* 0x000fe400087fe4ff */
[C---:B------:R-:W-:Y:S02]  /*2af0*/  SHF.L.U32 R8, R9.reuse, 0x2, RZ ;  /* 0x0000000209087819 */ /* 0x040fe400000006ff */
[----:B------:R-:W-:Y:S02]  /*2b00*/  SHF.L.U64.HI R9, R9, 0x2, R0 ;  /* 0x0000000209097819 */ /* 0x000fe40000010200 */
[----:B-1----:R-:W-:-:S04]  /*2b10*/  IADD3 R6, P0, PT, R8, UR10, RZ ;  /* 0x0000000a08067c10 */ /* 0x002fc8000ff1e0ff */
[----:B------:R-:W-:-:S06]  /*2b20*/  IADD3.X R7, PT, PT, R9, UR11, RZ, P0, !PT ;  /* 0x0000000b09077c10 */ /* 0x000fcc00087fe4ff */
[----:B------:R-:W2:Y:S01]  /*2b30*/  LDG.E R7, desc[UR8][R6.64] ;  /* 0x0000000806077981 */ /* 0x000ea2000c1e1900 */
[----:B------:R-:W-:Y:S02]  /*2b40*/  HFMA2 R5, -RZ, RZ, 0.96630859375, -0.0022525787353515625 ;  /* 0x3bbb989dff057431 */ /* 0x000fe400000001ff */
[----:B------:R-:W-:Y:S01]  /*2b50*/  IMAD.MOV.U32 R10, RZ, RZ, 0x437c0000 ;  /* 0x437c0000ff0a7424 */ /* 0x000fe200078e00ff */
[----:B------:R-:W0:Y:S01]  /*2b60*/  MUFU.RCP R12, R3 ;  /* 0x00000003000c7308 */ /* 0x000e220000001000 */
[----:B------:R-:W-:Y:S01]  /*2b70*/  BSSY.RECONVERGENT B2, `(.L_x_30) ;  /* 0x0000014000027945 */ /* 0x000fe20003800200 */
[----:B--2---:R-:W-:Y:S01]  /*2b80*/  FADD R0, R7, -R4 ;  /* 0x8000000407007221 */ /* 0x004fe20000000000 */
[----:B0-----:R-:W-:-:S03]  /*2b90*/  FFMA R7, R12, -R3, 1 ;  /* 0x3f8000000c077423 */ /* 0x001fc60000000803 */
        /* <DEDUP_REMOVED lines=17> */
.L_x_31:
[----:B------:R-:W-:Y:S05]  /*2cb0*/  BSYNC.RECONVERGENT B2 ;  /* 0x0000000000027941 */ /* 0x000fea0003800200 */
.L_x_30:
[----:B------:R-:W0:Y:S01]  /*2cc0*/  LDCU.128 UR12, c[0x0][0x380] ;  /* 0x00007000ff0c77ac */ /* 0x000e220008000c00 */
[----:B------:R-:W-:-:S06]  /*2cd0*/  UIADD3 UR5, UPT, UPT, UR4, 0x1, URZ ;  /* 0x0000000104057890 */ /* 0x000fcc000fffe0ff */
[----:B------:R-:W-:-:S04]  /*2ce0*/  IADD3 R0, P0, PT, R14, UR5, RZ ;  /* 0x000000050e007c10 */ /* 0x000fc8000ff1e0ff */
[----:B------:R-:W-:Y:S02]  /*2cf0*/  IADD3.X R7, PT, PT, RZ, R2, RZ, P0, !PT ;  /* 0x00000002ff077210 */ /* 0x000fe400007fe4ff */
[----:B------:R-:W-:Y:S02]  /*2d00*/  SHF.L.U32 R12, R0, 0x2, RZ ;  /* 0x00000002000c7819 */ /* 0x000fe400000006ff */
[----:B0-----:R-:W-:Y:S02]  /*2d10*/  IADD3 R6, P0, PT, R8, UR14, RZ ;  /* 0x0000000e08067c10 */ /* 0x001fe4000ff1e0ff */
[----:B------:R-:W-:Y:S02]  /*2d20*/  SHF.L.U64.HI R8, R0, 0x2, R7 ;  /* 0x0000000200087819 */ /* 0x000fe40000010207 */
[----:B------:R-:W-:Y:S02]  /*2d30*/  IADD3 R10, P1, PT, R12, UR12, RZ ;  /* 0x0000000c0c0a7c10 */ /* 0x000fe4000ff3e0ff */
[----:B------:R-:W-:-:S02]  /*2d40*/  IADD3.X R7, PT, PT, R9, UR15, RZ, P0, !PT ;  /* 0x0000000f09077c10 */ /* 0x000fc400087fe4ff */
[----:B------:R-:W-:-:S03]  /*2d50*/  IADD3.X R11, PT, PT, R8, UR13, RZ, P1, !PT ;  /* 0x0000000d080b7c10 */ /* 0x000fc60008ffe4ff */
[----:B------:R0:W-:Y:S04]  /*2d60*/  STG.E desc[UR8][R6.64], R5 ;  /* 0x0000000506007986 */ /* 0x0001e8000c101908 */
[----:B------:R-:W2:Y:S01]  /*2d70*/  LDG.E R11, desc[UR8][R10.64] ;  /* 0x000000080a0b7981 */ /* 0x000ea2000c1e1900 */
[----:B------:R-:W-:Y:S01]  /*2d80*/  IMAD.MOV.U32 R9, RZ, RZ, 0x3bbb989d ;  /* 0x3bbb989dff097424 */ /* 0x000fe200078e00ff */
[----:B------:R-:W-:Y:S01]  /*2d90*/  MOV R16, 0x437c0000 ;  /* 0x437c000000107802 */ /* 0x000fe20000000f00 */
[----:B------:R-:W-:Y:S01]  /*2da0*/  BSSY.RECONVERGENT B2, `(.L_x_32) ;  /* 0x0000015000027945 */ /* 0x000fe20003800200 */
[----:B--2---:R-:W-:-:S04]  /*2db0*/  FADD R0, R11, -R4 ;  /* 0x800000040b007221 */ /* 0x004fc80000000000 */
[----:B------:R-:W-:-:S04]  /*2dc0*/  FFMA.SAT R9, R0, R9, 0.5 ;  /* 0x3f00000000097423 */ /* 0x000fc80000002009 */
[----:B------:R-:W-:Y:S02]  /*2dd0*/  FFMA.RM R9, R9, R16, 12582913 ;  /* 0x4b40000109097423 */ /* 0x000fe40000004010 */
[----:B------:R-:W0:Y:S02]  /*2de0*/  MUFU.RCP R16, R3 ;  /* 0x0000000300107308 */ /* 0x000e240000001000 */
[C---:B------:R-:W-:Y:S01]  /*2df0*/  FADD R13, R9.reuse, -12583039 ;  /* 0xcb40007f090d7421 */ /* 0x040fe20000000000 */
[----:B------:R-:W-:-:S03]  /*2e00*/  SHF.L.U32 R9, R9, 0x17, RZ ;  /* 0x0000001709097819 */ /* 0x000fc600000006ff */
[----:B------:R-:W-:-:S04]  /*2e10*/  FFMA R13, R0, 1.4426950216293334961, -R13 ;  /* 0x3fb8aa3b000d7823 */ /* 0x000fc8000000080d */
[----:B------:R-:W-:-:S04]  /*2e20*/  FFMA R13, R0, 1.925963033500011079e-08, R13 ;  /* 0x32a57060000d7823 */ /* 0x000fc8000000000d */
[----:B------:R-:W1:Y:S01]  /*2e30*/  MUFU.EX2 R0, R13 ;  /* 0x0000000d00007308 */ /* 0x000e620000000800 */
[----:B0-----:R-:W-:Y:S01]  /*2e40*/  FFMA R5, R16, -R3, 1 ;  /* 0x3f80000010057423 */ /* 0x001fe20000000803 */
[----:B-1----:R-:W-:-:S03]  /*2e50*/  FMUL R10, R9, R0 ;  /* 0x00000000090a7220 */ /* 0x002fc60000400000 */
[----:B------:R-:W-:-:S03]  /*2e60*/  FFMA R0, R16, R5, R16 ;  /* 0x0000000510007223 */ /* 0x000fc60000000010 */
        /* <DEDUP_REMOVED lines=8> */
.L_x_33:
[----:B------:R-:W-:Y:S05]  /*2ef0*/  BSYNC.RECONVERGENT B2 ;  /* 0x0000000000027941 */ /* 0x000fea0003800200 */
.L_x_32:
[----:B------:R-:W0:Y:S01]  /*2f00*/  LDCU.128 UR12, c[0x0][0x380] ;  /* 0x00007000ff0c77ac */ /* 0x000e220008000c00 */
[----:B------:R-:W-:-:S06]  /*2f10*/  UIADD3 UR5, UPT, UPT, UR4, 0x2, URZ ;  /* 0x0000000204057890 */ /* 0x000fcc000fffe0ff */
[----:B------:R-:W-:-:S04]  /*2f20*/  IADD3 R0, P0, PT, R14, UR5, RZ ;  /* 0x000000050e007c10 */ /* 0x000fc8000ff1e0ff */
[----:B------:R-:W-:Y:S01]  /*2f30*/  IADD3.X R7, PT, PT, RZ, R2, RZ, P0, !PT ;  /* 0x00000002ff077210 */ /* 0x000fe200007fe4ff */
[----:B------:R-:W-:Y:S01]  /*2f40*/  IMAD.SHL.U32 R9, R0, 0x4, RZ ;  /* 0x0000000400097824 */ /* 0x000fe200078e00ff */
[----:B0-----:R-:W-:Y:S02]  /*2f50*/  IADD3 R6, P0, PT, R12, UR14, RZ ;  /* 0x0000000e0c067c10 */ /* 0x001fe4000ff1e0ff */
[----:B------:R-:W-:Y:S02]  /*2f60*/  SHF.L.U64.HI R12, R0, 0x2, R7 ;  /* 0x00000002000c7819 */ /* 0x000fe40000010207 */
[----:B------:R-:W-:Y:S02]  /*2f70*/  IADD3 R10, P1, PT, R9, UR12, RZ ;  /* 0x0000000c090a7c10 */ /* 0x000fe4000ff3e0ff */
[----:B------:R-:W-:Y:S02]  /*2f80*/  IADD3.X R7, PT, PT, R8, UR15, RZ, P0, !PT ;  /* 0x0000000f08077c10 */ /* 0x000fe400087fe4ff */
[----:B------:R-:W-:-:S03]  /*2f90*/  IADD3.X R11, PT, PT, R12, UR13, RZ, P1, !PT ;  /* 0x0000000d0c0b7c10 */ /* 0x000fc60008ffe4ff */
        /* <DEDUP_REMOVED lines=13> */
[----:B------:R-:W-:Y:S01]  /*3070*/  FFMA R13, R0, 1.925963033500011079e-08, R13 ;  /* 0x32a57060000d7823 */ /* 0x000fe2000000000d */
[----:B------:R-:W-:-:S05]  /*3080*/  FFMA R0, R16, R5, R16 ;  /* 0x0000000510007223 */ /* 0x000fca0000000010 */
[----:B------:R-:W0:Y:S02]  /*3090*/  MUFU.EX2 R13, R13 ;  /* 0x0000000d000d7308 */ /* 0x000e240000000800 */
[----:B0-----:R-:W-:-:S06]  /*30a0*/  FMUL R8, R8, R13 ;  /* 0x0000000d08087220 */ /* 0x001fcc0000400000 */
        /* <DEDUP_REMOVED lines=8> */
.L_x_35:
[----:B------:R-:W-:Y:S05]  /*3130*/  BSYNC.RECONVERGENT B2 ;  /* 0x0000000000027941 */ /* 0x000fea0003800200 */
.L_x_34:
[----:B------:R-:W0:Y:S01]  /*3140*/  LDCU.128 UR12, c[0x0][0x380] ;  /* 0x00007000ff0c77ac */ /* 0x000e220008000c00 */
[----:B------:R-:W-:-:S06]  /*3150*/  UIADD3 UR5, UPT, UPT, UR4, 0x3, URZ ;  /* 0x0000000304057890 */ /* 0x000fcc000fffe0ff */
[----:B------:R-:W-:-:S04]  /*3160*/  IADD3 R0, P0, PT, R14, UR5, RZ ;  /* 0x000000050e007c10 */ /* 0x000fc8000ff1e0ff */
[----:B------:R-:W-:Y:S01]  /*3170*/  IADD3.X R7, PT, PT, RZ, R2, RZ, P0, !PT ;  /* 0x00000002ff077210 */ /* 0x000fe200007fe4ff */
[C---:B------:R-:W-:Y:S01]  /*3180*/  IMAD.SHL.U32 R8, R0.reuse, 0x4, RZ ;  /* 0x0000000400087824 */ /* 0x040fe200078e00ff */
        /* <DEDUP_REMOVED lines=30> */
.L_x_37:
[----:B------:R-:W-:Y:S05]  /*3370*/  BSYNC.RECONVERGENT B2 ;  /* 0x0000000000027941 */ /* 0x000fea0003800200 */
.L_x_36:
[----:B------:R-:W0:Y:S01]  /*3380*/  LDCU.64 UR10, c[0x0][0x388] ;  /* 0x00007100ff0a77ac */ /* 0x000e220008000a00 */
[----:B------:R-:W-:Y:S01]  /*3390*/  UIADD3 UR4, UPT, UPT, UR4, 0x4, URZ ;  /* 0x0000000404047890 */ /* 0x000fe2000fffe0ff */
[----:B------:R-:W-:Y:S01]  /*33a0*/  UMOV UR5, URZ ;  /* 0x000000ff00057c82 */ /* 0x000fe20008000000 */
[----:B0-----:R-:W-:-:S04]  /*33b0*/  IADD3 R8, P0, PT, R8, UR10, RZ ;  /* 0x0000000a08087c10 */ /* 0x001fc8000ff1e0ff */
[----:B------:R-:W-:-:S05]  /*33c0*/  IADD3.X R9, PT, PT, R9, UR11, RZ, P0, !PT ;  /* 0x0000000b09097c10 */ /* 0x000fca00087fe4ff */
[----:B------:R1:W-:Y:S04]  /*33d0*/  STG.E desc[UR8][R8.64], R5 ;  /* 0x0000000508007986 */ /* 0x0003e8000c101908 */
.L_x_29:
[----:B------:R-:W-:-:S04]  /*33e0*/  ISETP.NE.U32.AND P0, PT, RZ, UR6, PT ;  /* 0x00000006ff007c0c */ /* 0x000fc8000bf05070 */
[----:B------:R-:W-:-:S13]  /*33f0*/  ISETP.NE.AND.EX P0, PT, RZ, RZ, PT, P0 ;  /* 0x000000ffff00720c */ /* 0x000fda0003f05300 */
[----:B------:R-:W-:Y:S05]  /*3400*/  @!P0 EXIT ;  /* 0x000000000000894d */ /* 0x000fea0003800000 */
[----:B------:R-:W-:-:S04]  /*3410*/  UISETP.NE.U32.AND UP0, UPT, UR6, 0x1, UPT ;  /* 0x000000010600788c */ /* 0x000fc8000bf05070 */
[----:B------:R-:W-:-:S09]  /*3420*/  UISETP.NE.AND.EX UP0, UPT, URZ, URZ, UPT, UP0 ;  /* 0x000000ffff00728c */ /* 0x000fd2000bf05300 */
[----:B------:R-:W-:Y:S05]  /*3430*/  BRA.U !UP0, `(.L_x_38) ;  /* 0x0000000508287547 */ /* 0x000fea000b800000 */
[----:B------:R-:W2:Y:S01]  /*3440*/  LDCU.64 UR6, c[0x0][0x380] ;  /* 0x00007000ff0677ac */ /* 0x000ea20008000a00 */
[----:B01----:R-:W-:-:S04]  /*3450*/  IADD3 R8, P0, PT, R14, UR4, RZ ;  /* 0x000000040e087c10 */ /* 0x003fc8000ff1e0ff */
[----:B------:R-:W-:Y:S02]  /*3460*/  IADD3.X R5, PT, PT, R2, UR5, RZ, P0, !PT ;  /* 0x0000000502057c10 */ /* 0x000fe400087fe4ff */
[C---:B------:R-:W-:Y:S02]  /*3470*/  SHF.L.U32 R12, R8.reuse, 0x2, RZ ;  /* 0x00000002080c7819 */ /* 0x040fe400000006ff */
[----:B------:R-:W-:Y:S02]  /*3480*/  SHF.L.U64.HI R8, R8, 0x2, R5 ;  /* 0x0000000208087819 */ /* 0x000fe40000010205 */
[----:B--2---:R-:W-:-:S04]  /*3490*/  IADD3 R6, P0, PT, R12, UR6, RZ ;  /* 0x000000060c067c10 */ /* 0x004fc8000ff1e0ff */
[----:B------:R-:W-:-:S06]  /*34a0*/  IADD3.X R7, PT, PT, R8, UR7, RZ, P0, !PT ;  /* 0x0000000708077c10 */ /* 0x000fcc00087fe4ff */
[----:B------:R-:W2:Y:S01]  /*34b0*/  LDG.E R7, desc[UR8][R6.64] ;  /* 0x0000000806077981 */ /* 0x000ea2000c1e1900 */
[----:B------:R-:W-:Y:S02]  /*34c0*/  HFMA2 R10, -RZ, RZ, 3.7421875, 0 ;  /* 0x437c0000ff0a7431 */ /* 0x000fe400000001ff */
        /* <DEDUP_REMOVED lines=22> */
.L_x_40:
[----:B------:R-:W-:Y:S05]  /*3630*/  BSYNC.RECONVERGENT B2 ;  /* 0x0000000000027941 */ /* 0x000fea0003800200 */
.L_x_39:
        /* <DEDUP_REMOVED lines=35> */
.L_x_42:
[----:B------:R-:W-:Y:S05]  /*3870*/  BSYNC.RECONVERGENT B2 ;  /* 0x0000000000027941 */ /* 0x000fea0003800200 */
.L_x_41:
[----:B------:R-:W0:Y:S01]  /*3880*/  LDCU.64 UR6, c[0x0][0x388] ;  /* 0x00007100ff0677ac */ /* 0x000e220008000a00 */
[----:B------:R-:W-:Y:S01]  /*3890*/  UIADD3 UR4, UPT, UPT, UR4, 0x2, URZ ;  /* 0x0000000204047890 */ /* 0x000fe2000fffe0ff */
[----:B------:R-:W-:Y:S01]  /*38a0*/  UMOV UR5, URZ ;  /* 0x000000ff00057c82 */ /* 0x000fe20008000000 */
[----:B0-----:R-:W-:-:S04]  /*38b0*/  IADD3 R6, P0, PT, R9, UR6, RZ ;  /* 0x0000000609067c10 */ /* 0x001fc8000ff1e0ff */
[----:B------:R-:W-:-:S05]  /*38c0*/  IADD3.X R7, PT, PT, R12, UR7, RZ, P0, !PT ;  /* 0x000000070c077c10 */ /* 0x000fca00087fe4ff */
[----:B------:R2:W-:Y:S04]  /*38d0*/  STG.E desc[UR8][R6.64], R5 ;  /* 0x0000000506007986 */ /* 0x0005e8000c101908 */
.L_x_38:
[----:B------:R-:W3:Y:S02]  /*38e0*/  LDC R0, c[0x0][0x398] ;  /* 0x0000e600ff007b82 */ /* 0x000ee40000000800 */
[----:B---3--:R-:W-:-:S04]  /*38f0*/  LOP3.LUT R0, R0, 0x1, RZ, 0xc0, !PT ;  /* 0x0000000100007812 */ /* 0x008fc800078ec0ff */
[----:B------:R-:W-:-:S04]  /*3900*/  ISETP.NE.U32.AND P0, PT, R0, 0x1, PT ;  /* 0x000000010000780c */ /* 0x000fc80003f05070 */
[----:B------:R-:W-:-:S13]  /*3910*/  ISETP.NE.U32.AND.EX P0, PT, RZ, RZ, PT, P0 ;  /* 0x000000ffff00720c */ /* 0x000fda0003f05100 */
[----:B------:R-:W-:Y:S05]  /*3920*/  @P0 EXIT ;  /* 0x000000000000094d */ /* 0x000fea0003800000 */
[----:B------:R-:W3:Y:S01]  /*3930*/  LDCU.64 UR6, c[0x0][0x380] ;  /* 0x00007000ff0677ac */ /* 0x000ee20008000a00 */
[----:B01----:R-:W-:-:S04]  /*3940*/  IADD3 R8, P0, PT, R14, UR4, RZ ;  /* 0x000000040e087c10 */ /* 0x003fc8000ff1e0ff */
[----:B--2---:R-:W-:Y:S02]  /*3950*/  IADD3.X R5, PT, PT, R2, UR5, RZ, P0, !PT ;  /* 0x0000000502057c10 */ /* 0x004fe400087fe4ff */
[C---:B------:R-:W-:Y:S02]  /*3960*/  SHF.L.U32 R2, R8.reuse, 0x2, RZ ;  /* 0x0000000208027819 */ /* 0x040fe400000006ff */
[----:B------:R-:W-:Y:S02]  /*3970*/  SHF.L.U64.HI R8, R8, 0x2, R5 ;  /* 0x0000000208087819 */ /* 0x000fe40000010205 */
[----:B---3--:R-:W-:-:S04]  /*3980*/  IADD3 R6, P0, PT, R2, UR6, RZ ;  /* 0x0000000602067c10 */ /* 0x008fc8000ff1e0ff */
        /* <DEDUP_REMOVED lines=13> */
[----:B------:R-:W-:-:S06]  /*3a60*/  FFMA R5, R4, 1.925963033500011079e-08, R5 ;  /* 0x32a5706004057823 */ /* 0x000fcc0000000005 */
        /* <DEDUP_REMOVED lines=11> */
[----:B------:R-:W-:-:S07]  /*3b20*/  MOV R7, R5 ;  /* 0x0000000500077202 */ /* 0x000fce0000000f00 */
.L_x_44:
[----:B------:R-:W-:Y:S05]  /*3b30*/  BSYNC.RECONVERGENT B2 ;  /* 0x0000000000027941 */ /* 0x000fea0003800200 */
.L_x_43:
[----:B------:R-:W0:Y:S02]  /*3b40*/  LDCU.64 UR4, c[0x0][0x388] ;  /* 0x00007100ff0477ac */ /* 0x000e240008000a00 */
[----:B0-----:R-:W-:-:S04]  /*3b50*/  IADD3 R2, P0, PT, R2, UR4, RZ ;  /* 0x0000000402027c10 */ /* 0x001fc8000ff1e0ff */
[----:B------:R-:W-:-:S05]  /*3b60*/  IADD3.X R3, PT, PT, R8, UR5, RZ, P0, !PT ;  /* 0x0000000508037c10 */ /* 0x000fca00087fe4ff */
[----:B------:R-:W-:Y:S01]  /*3b70*/  STG.E desc[UR8][R2.64], R7 ;  /* 0x0000000702007986 */ /* 0x000fe2000c101908 */
[----:B------:R-:W-:Y:S05]  /*3b80*/  EXIT ;  /* 0x000000000000794d */ /* 0x000fea0003800000 */
        .weak           $__internal_0_$__cuda_sm3x_div_rn_noftz_f32_slowpath
        .type           $__internal_0_$__cuda_sm3x_div_rn_noftz_f32_slowpath,@function
        .size           $__internal_0_$__cuda_sm3x_div_rn_noftz_f32_slowpath,(.L_x_57 - $__internal_0_$__cuda_sm3x_div_rn_noftz_f32_slowpath)
$__internal_0_$__cuda_sm3x_div_rn_noftz_f32_slowpath:
[----:B------:R-:W-:Y:S01]  /*3b90*/  SHF.R.U32.HI R5, RZ, 0x17, R3 ;  /* 0x00000017ff057819 */ /* 0x000fe20000011603 */
[----:B------:R-:W-:Y:S01]  /*3ba0*/  BSSY.RECONVERGENT B0, `(.L_x_45) ;  /* 0x0000065000007945 */ /* 0x000fe20003800200 */
[----:B------:R-:W-:Y:S02]  /*3bb0*/  SHF.R.U32.HI R10, RZ, 0x17, R0 ;  /* 0x00000017ff0a7819 */ /* 0x000fe40000011600 */
[----:B------:R-:W-:Y:S02]  /*3bc0*/  LOP3.LUT R5, R5, 0xff, RZ, 0xc0, !PT ;  /* 0x000000ff05057812 */ /* 0x000fe400078ec0ff */
[----:B------:R-:W-:Y:S02]  /*3bd0*/  LOP3.LUT R10, R10, 0xff, RZ, 0xc0, !PT ;  /* 0x000000ff0a0a7812 */ /* 0x000fe400078ec0ff */
[----:B------:R-:W-:Y:S02]  /*3be0*/  IADD3 R7, PT, PT, R5, -0x1, RZ ;  /* 0xffffffff05077810 */ /* 0x000fe40007ffe0ff */
[----:B------:R-:W-:-:S02]  /*3bf0*/  IADD3 R11, PT, PT, R10, -0x1, RZ ;  /* 0xffffffff0a0b7810 */ /* 0x000fc40007ffe0ff */
[----:B------:R-:W-:-:S04]  /*3c00*/  ISETP.GT.U32.AND P0, PT, R7, 0xfd, PT ;  /* 0x000000fd0700780c */ /* 0x000fc80003f04070 */
[----:B------:R-:W-:Y:S01]  /*3c10*/  ISETP.GT.U32.OR P0, PT, R11, 0xfd, P0 ;  /* 0x000000fd0b00780c */ /* 0x000fe20000704470 */
[----:B------:R-:W-:-:S12]  /*3c20*/  IMAD.MOV.U32 R11, RZ, RZ, R3 ;  /* 0x000000ffff0b7224 */ /* 0x000fd800078e0003 */
[----:B------:R-:W-:Y:S01]  /*3c30*/  @!P0 MOV R7, RZ ;  /* 0x000000ff00078202 */ /* 0x000fe20000000f00 */
[----:B------:R-:W-:Y:S06]  /*3c40*/  @!P0 BRA `(.L_x_46) ;  /* 0x0000000000648947 */ /* 0x000fec0003800000 */
[----:B------:R-:W-:Y:S02]  /*3c50*/  FSETP.GTU.FTZ.AND P0, PT, |R0|, +INF , PT ;  /* 0x7f8000000000780b */ /* 0x000fe40003f1c200 */
[----:B------:R-:W-:-:S04]  /*3c60*/  FSETP.GTU.FTZ.AND P1, PT, |R3|, +INF , PT ;  /* 0x7f8000000300780b */ /* 0x000fc80003f3c200 */
[----:B------:R-:W-:-:S13]  /*3c70*/  PLOP3.LUT P0, PT, P0, P1, PT, 0xf8, 0x8f ;  /* 0x00000000008f781c */ /* 0x000fda0000703f70 */
[----:B------:R-:W-:Y:S05]  /*3c80*/  @P0 BRA `(.L_x_47) ;  /* 0x0000000400540947 */ /* 0x000fea0003800000 */
[----:B------:R-:W-:-:S13]  /*3c90*/  LOP3.LUT P0, RZ, R11, 0x7fffffff, R0, 0xc8, !PT ;  /* 0x7fffffff0bff7812 */ /* 0x000fda000780c800 */
[----:B------:R-:W-:Y:S05]  /*3ca0*/  @!P0 BRA `(.L_x_48) ;  /* 0x0000000400448947 */ /* 0x000fea0003800000 */
[C---:B------:R-:W-:Y:S02]  /*3cb0*/  FSETP.NEU.FTZ.AND P2, PT, |R0|.reuse, +INF , PT ;  /* 0x7f8000000000780b */ /* 0x040fe40003f5d200 */
[----:B------:R-:W-:Y:S02]  /*3cc0*/  FSETP.NEU.FTZ.AND P1, PT, |R3|, +INF , PT ;  /* 0x7f8000000300780b */ /* 0x000fe40003f3d200 */
[----:B------:R-:W-:-:S11]  /*3cd0*/  FSETP.NEU.FTZ.AND P0, PT, |R0|, +INF , PT ;  /* 0x7f8000000000780b */ /* 0x000fd60003f1d200 */
[----:B------:R-:W-:Y:S05]  /*3ce0*/  @!P1 BRA !P2, `(.L_x_48) ;  /* 0x0000000400349947 */ /* 0x000fea0005000000 */
[----:B------:R-:W-:-:S04]  /*3cf0*/  LOP3.LUT P2, RZ, R0, 0x7fffffff, RZ, 0xc0, !PT ;  /* 0x7fffffff00ff7812 */ /* 0x000fc8000784c0ff */
[----:B------:R-:W-:-:S13]  /*3d00*/  PLOP3.LUT P1, PT, P1, P2, PT, 0x2f, 0xf2 ;  /* 0x0000000000f2781c */ /* 0x000fda0000f24577 */
[----:B------:R-:W-:Y:S05]  /*3d10*/  @P1 BRA `(.L_x_49) ;  /* 0x0000000400201947 */ /* 0x000fea0003800000 */
[----:B------:R-:W-:-:S04]  /*3d20*/  LOP3.LUT P1, RZ, R11, 0x7fffffff, RZ, 0xc0, !PT ;  /* 0x7fffffff0bff7812 */ /* 0x000fc8000782c0ff */
[----:B------:R-:W-:-:S13]  /*3d30*/  PLOP3.LUT P0, PT, P0, P1, PT, 0x2f, 0xf2 ;  /* 0x0000000000f2781c */ /* 0x000fda0000702577 */
[----:B------:R-:W-:Y:S05]  /*3d40*/  @P0 BRA `(.L_x_50) ;  /* 0x0000000400080947 */ /* 0x000fea0003800000 */
[----:B------:R-:W-:-:S04]  /*3d50*/  IADD3 R7, PT, PT, R10, -0x1, RZ ;  /* 0xffffffff0a077810 */ /* 0x000fc80007ffe0ff */
[----:B------:R-:W-:Y:S02]  /*3d60*/  ISETP.GE.AND P0, PT, R7, RZ, PT ;  /* 0x000000ff0700720c */ /* 0x000fe40003f06270 */
[----:B------:R-:W-:-:S04]  /*3d70*/  IADD3 R7, PT, PT, R5, -0x1, RZ ;  /* 0xffffffff05077810 */ /* 0x000fc80007ffe0ff */
[----:B------:R-:W-:-:S07]  /*3d80*/  ISETP.GE.AND P1, PT, R7, RZ, PT ;  /* 0x000000ff0700720c */ /* 0x000fce0003f26270 */
[----:B------:R-:W-:Y:S01]  /*3d90*/  @P0 MOV R7, RZ ;  /* 0x000000ff00070202 */ /* 0x000fe20000000f00 */
[----:B------:R-:W-:Y:S01]  /*3da0*/  @!P0 FFMA R0, R0, 1.84467440737095516160e+19, RZ ;  /* 0x5f80000000008823 */ /* 0x000fe200000000ff */
[----:B------:R-:W-:-:S04]  /*3db0*/  @!P0 MOV R7, 0xffffffc0 ;  /* 0xffffffc000078802 */ /* 0x000fc80000000f00 */
[----:B------:R-:W-:Y:S01]  /*3dc0*/  @!P1 FFMA R11, R3, 1.84467440737095516160e+19, RZ ;  /* 0x5f800000030b9823 */ /* 0x000fe200000000ff */
[----:B------:R-:W-:-:S07]  /*3dd0*/  @!P1 VIADD R7, R7, 0x40 ;  /* 0x0000004007079836 */ /* 0x000fce0000000000 */
.L_x_46:
[----:B------:R-:W-:Y:S01]  /*3de0*/  LEA R16, R5, 0xc0800000, 0x17 ;  /* 0xc080000005107811 */ /* 0x000fe200078eb8ff */
[----:B------:R-:W-:Y:S01]  /*3df0*/  BSSY.RECONVERGENT B1, `(.L_x_51) ;  /* 0x0000036000017945 */ /* 0x000fe20003800200 */
[----:B------:R-:W-:Y:S02]  /*3e00*/  IADD3 R10, PT, PT, R10, -0x7f, RZ ;  /* 0xffffff810a0a7810 */ /* 0x000fe40007ffe0ff */
[----:B------:R-:W-:-:S03]  /*3e10*/  IADD3 R19, PT, PT, -R16, R11, RZ ;  /* 0x0000000b10137210 */ /* 0x000fc60007ffe1ff */
[C---:B------:R-:W-:Y:S01]  /*3e20*/  IMAD R0, R10.reuse, -0x800000, R0 ;  /* 0xff8000000a007824 */ /* 0x040fe200078e0200 */
[----:B------:R-:W0:Y:S01]  /*3e30*/  MUFU.RCP R16, R19 ;  /* 0x0000001300107308 */ /* 0x000e220000001000 */
[----:B------:R-:W-:Y:S01]  /*3e40*/  FADD.FTZ R11, -R19, -RZ ;  /* 0x800000ff130b7221 */ /* 0x000fe20000010100 */
[----:B------:R-:W-:-:S04]  /*3e50*/  IADD3 R10, PT, PT, R10, 0x7f, -R5 ;  /* 0x0000007f0a0a7810 */ /* 0x000fc80007ffe805 */
[----:B------:R-:W-:Y:S01]  /*3e60*/  IADD3 R7, PT, PT, R10, R7, RZ ;  /* 0x000000070a077210 */ /* 0x000fe20007ffe0ff */
[----:B0-----:R-:W-:-:S04]  /*3e70*/  FFMA R17, R16, R11, 1 ;  /* 0x3f80000010117423 */ /* 0x001fc8000000000b */
[----:B------:R-:W-:-:S04]  /*3e80*/  FFMA R17, R16, R17, R16 ;  /* 0x0000001110117223 */ /* 0x000fc80000000010 */
[----:B------:R-:W-:-:S04]  /*3e90*/  FFMA R16, R0, R17, RZ ;  /* 0x0000001100107223 */ /* 0x000fc800000000ff */
[----:B------:R-:W-:-:S04]  /*3ea0*/  FFMA R18, R11, R16, R0 ;  /* 0x000000100b127223 */ /* 0x000fc80000000000 */
[----:B------:R-:W-:-:S04]  /*3eb0*/  FFMA R18, R17, R18, R16 ;  /* 0x0000001211127223 */ /* 0x000fc80000000010 */
[----:B------:R-:W-:-:S04]  /*3ec0*/  FFMA R11, R11, R18, R0 ;  /* 0x000000120b0b7223 */ /* 0x000fc80000000000 */
[----:B------:R-:W-:-:S05]  /*3ed0*/  FFMA R0, R17, R11, R18 ;  /* 0x0000000b11007223 */ /* 0x000fca0000000012 */
[----:B------:R-:W-:-:S04]  /*3ee0*/  SHF.R.U32.HI R5, RZ, 0x17, R0 ;  /* 0x00000017ff057819 */ /* 0x000fc80000011600 */
[----:B------:R-:W-:-:S04]  /*3ef0*/  LOP3.LUT R10, R5, 0xff, RZ, 0xc0, !PT ;  /* 0x000000ff050a7812 */ /* 0x000fc800078ec0ff */
[----:B------:R-:W-:-:S04]  /*3f00*/  IADD3 R5, PT, PT, R10, R7, RZ ;  /* 0x000000070a057210 */ /* 0x000fc80007ffe0ff */
[----:B------:R-:W-:-:S04]  /*3f10*/  IADD3 R10, PT, PT, R5, -0x1, RZ ;  /* 0xffffffff050a7810 */ /* 0x000fc80007ffe0ff */
[----:B------:R-:W-:-:S13]  /*3f20*/  ISETP.GE.U32.AND P0, PT, R10, 0xfe, PT ;  /* 0x000000fe0a00780c */ /* 0x000fda0003f06070 */
[----:B------:R-:W-:Y:S05]  /*3f30*/  @!P0 BRA `(.L_x_52) ;  /* 0x0000000000808947 */ /* 0x000fea0003800000 */
[----:B------:R-:W-:-:S13]  /*3f40*/  ISETP.GT.AND P0, PT, R5, 0xfe, PT ;  /* 0x000000fe0500780c */ /* 0x000fda0003f04270 */
[----:B------:R-:W-:Y:S05]  /*3f50*/  @P0 BRA `(.L_x_53) ;  /* 0x00000000006c0947 */ /* 0x000fea0003800000 */
[----:B------:R-:W-:-:S13]  /*3f60*/  ISETP.GE.AND P0, PT, R5, 0x1, PT ;  /* 0x000000010500780c */ /* 0x000fda0003f06270 */
[----:B------:R-:W-:Y:S05]  /*3f70*/  @P0 BRA `(.L_x_54) ;  /* 0x0000000000740947 */ /* 0x000fea0003800000 */
[----:B------:R-:W-:Y:S02]  /*3f80*/  ISETP.GE.AND P0, PT, R5, -0x18, PT ;  /* 0xffffffe80500780c */ /* 0x000fe40003f06270 */
[----:B------:R-:W-:-:S11]  /*3f90*/  LOP3.LUT R0, R0, 0x80000000, RZ, 0xc0, !PT ;  /* 0x8000000000007812 */ /* 0x000fd600078ec0ff */
[----:B------:R-:W-:Y:S05]  /*3fa0*/  @!P0 BRA `(.L_x_54) ;  /* 0x0000000000688947 */ /* 0x000fea0003800000 */
[CCC-:B------:R-:W-:Y:S01]  /*3fb0*/  FFMA.RZ R7, R17.reuse, R11.reuse, R18.reuse ;  /* 0x0000000b11077223 */ /* 0x1c0fe2000000c012 */
[CCC-:B------:R-:W-:Y:S01]  /*3fc0*/  FFMA.RP R10, R17.reuse, R11.reuse, R18.reuse ;  /* 0x0000000b110a7223 */ /* 0x1c0fe20000008012 */
[----:B------:R-:W-:Y:S01]  /*3fd0*/  FFMA.RM R17, R17, R11, R18 ;  /* 0x0000000b11117223 */ /* 0x000fe20000004012 */
[C---:B------:R-:W-:Y:S01]  /*3fe0*/  VIADD R11, R5.reuse, 0x20 ;  /* 0x00000020050b7836 */ /* 0x040fe20000000000 */
[----:B------:R-:W-:Y:S02]  /*3ff0*/  ISETP.NE.AND P2, PT, R5, RZ, PT ;  /* 0x000000ff0500720c */ /* 0x000fe40003f45270 */
[----:B------:R-:W-:Y:S02]  /*4000*/  LOP3.LUT R7, R7, 0x7fffff, RZ, 0xc0, !PT ;  /* 0x007fffff07077812 */ /* 0x000fe400078ec0ff */
[----:B------:R-:W-:Y:S02]  /*4010*/  ISETP.NE.AND P1, PT, R5, RZ, PT ;  /* 0x000000ff0500720c */ /* 0x000fe40003f25270 */
[----:B------:R-:W-:-:S02]  /*4020*/  LOP3.LUT R16, R7, 0x800000, RZ, 0xfc, !PT ;  /* 0x0080000007107812 */ /* 0x000fc400078efcff */
[----:B------:R-:W-:Y:S02]  /*4030*/  IADD3 R5, PT, PT, -R5, RZ, RZ ;  /* 0x000000ff05057210 */ /* 0x000fe40007ffe1ff */
[----:B------:R-:W-:Y:S02]  /*4040*/  SHF.L.U32 R11, R16, R11, RZ ;  /* 0x0000000b100b7219 */ /* 0x000fe400000006ff */
[----:B------:R-:W-:Y:S02]  /*4050*/  FSETP.NEU.FTZ.AND P0, PT, R10, R17, PT ;  /* 0x000000110a00720b */ /* 0x000fe40003f1d000 */
[----:B------:R-:W-:Y:S02]  /*4060*/  SEL R5, R5, RZ, P2 ;  /* 0x000000ff05057207 */ /* 0x000fe40001000000 */
[----:B------:R-:W-:Y:S02]  /*4070*/  ISETP.NE.AND P1, PT, R11, RZ, P1 ;  /* 0x000000ff0b00720c */ /* 0x000fe40000f25270 */
[----:B------:R-:W-:-:S02]  /*4080*/  SHF.R.U32.HI R16, RZ, R5, R16 ;  /* 0x00000005ff107219 */ /* 0x000fc40000011610 */
[----:B------:R-:W-:Y:S02]  /*4090*/  PLOP3.LUT P0, PT, P0, P1, PT, 0xf8, 0x8f ;  /* 0x00000000008f781c */ /* 0x000fe40000703f70 */
[----:B------:R-:W-:Y:S02]  /*40a0*/  SHF.R.U32.HI R5, RZ, 0x1, R16 ;  /* 0x00000001ff057819 */ /* 0x000fe40000011610 */
[----:B------:R-:W-:-:S04]  /*40b0*/  SEL R10, RZ, 0x1, !P0 ;  /* 0x00000001ff0a7807 */ /* 0x000fc80004000000 */
[----:B------:R-:W-:-:S04]  /*40c0*/  LOP3.LUT R7, R10, 0x1, R5, 0xf8, !PT ;  /* 0x000000010a077812 */ /* 0x000fc800078ef805 */
[----:B------:R-:W-:-:S04]  /*40d0*/  LOP3.LUT R16, R7, R16, RZ, 0xc0, !PT ;  /* 0x0000001007107212 */ /* 0x000fc800078ec0ff */
[----:B------:R-:W-:-:S04]  /*40e0*/  IADD3 R5, PT, PT, R5, R16, RZ ;  /* 0x0000001005057210 */ /* 0x000fc80007ffe0ff */
[----:B------:R-:W-:Y:S01]  /*40f0*/  LOP3.LUT R0, R5, R0, RZ, 0xfc, !PT ;  /* 0x0000000005007212 */ /* 0x000fe200078efcff */
[----:B------:R-:W-:Y:S06]  /*4100*/  BRA `(.L_x_54) ;  /* 0x0000000000107947 */ /* 0x000fec0003800000 */
.L_x_53:
[----:B------:R-:W-:-:S04]  /*4110*/  LOP3.LUT R0, R0, 0x80000000, RZ, 0xc0, !PT ;  /* 0x8000000000007812 */ /* 0x000fc800078ec0ff */
[----:B------:R-:W-:Y:S01]  /*4120*/  LOP3.LUT R0, R0, 0x7f800000, RZ, 0xfc, !PT ;  /* 0x7f80000000007812 */ /* 0x000fe200078efcff */
[----:B------:R-:W-:Y:S06]  /*4130*/  BRA `(.L_x_54) ;  /* 0x0000000000047947 */ /* 0x000fec0003800000 */
.L_x_52:
[----:B------:R-:W-:-:S07]  /*4140*/  LEA R0, R7, R0, 0x17 ;  /* 0x0000000007007211 */ /* 0x000fce00078eb8ff */
.L_x_54:
[----:B------:R-:W-:Y:S05]  /*4150*/  BSYNC.RECONVERGENT B1 ;  /* 0x0000000000017941 */ /* 0x000fea0003800200 */
.L_x_51:
[----:B------:R-:W-:Y:S05]  /*4160*/  BRA `(.L_x_55) ;  /* 0x0000000000207947 */ /* 0x000fea0003800000 */
.L_x_50:
[----:B------:R-:W-:-:S04]  /*4170*/  LOP3.LUT R0, R11, 0x80000000, R0, 0x48, !PT ;  /* 0x800000000b007812 */ /* 0x000fc800078e4800 */
[----:B------:R-:W-:Y:S01]  /*4180*/  LOP3.LUT R0, R0, 0x7f800000, RZ, 0xfc, !PT ;  /* 0x7f80000000007812 */ /* 0x000fe200078efcff */
[----:B------:R-:W-:Y:S06]  /*4190*/  BRA `(.L_x_55) ;  /* 0x0000000000147947 */ /* 0x000fec0003800000 */
.L_x_49:
[----:B------:R-:W-:Y:S01]  /*41a0*/  LOP3.LUT R0, R11, 0x80000000, R0, 0x48, !PT ;  /* 0x800000000b007812 */ /* 0x000fe200078e4800 */
[----:B------:R-:W-:Y:S06]  /*41b0*/  BRA `(.L_x_55) ;  /* 0x00000000000c7947 */ /* 0x000fec0003800000 */
.L_x_48:
[----:B------:R-:W0:Y:S01]  /*41c0*/  MUFU.RSQ R0, -QNAN ;  /* 0xffc0000000007908 */ /* 0x000e220000001400 */
[----:B------:R-:W-:Y:S05]  /*41d0*/  BRA `(.L_x_55) ;  /* 0x0000000000047947 */ /* 0x000fea0003800000 */
.L_x_47:
[----:B------:R-:W-:-:S07]  /*41e0*/  FADD.FTZ R0, R0, R3 ;  /* 0x0000000300007221 */ /* 0x000fce0000010000 */
.L_x_55:
[----:B------:R-:W-:Y:S05]  /*41f0*/  BSYNC.RECONVERGENT B0 ;  /* 0x0000000000007941 */ /* 0x000fea0003800200 */
.L_x_45:
[----:B------:R-:W-:Y:S01]  /*4200*/  HFMA2 R7, -RZ, RZ, 0, 0 ;  /* 0x00000000ff077431 */ /* 0x000fe200000001ff */
[----:B0-----:R-:W-:-:S03]  /*4210*/  MOV R5, R0 ;  /* 0x0000000000057202 */ /* 0x001fc60000000f00 */
[----:B------:R-:W-:Y:S05]  /*4220*/  RET.REL.NODEC R6 `(_Z14softmax_kernelPfS_mm) ;  /* 0xffffffbc06747950 */ /* 0x000fea0003c3ffff */
.L_x_56:
[----:B------:R-:W-:-:S00]  /*4230*/  BRA `(.L_x_56) ;  /* 0xfffffffc00fc7947 */ /* 0x000fc0000383ffff */
[----:B------:R-:W-:-:S00]  /*4240*/  NOP ;  /* 0x0000000000007918 */ /* 0x000fc00000000000 */
        /* <DEDUP_REMOVED lines=11> */
.L_x_57:


//--------------------- .nv.shared.reserved.0     --------------------------
	.section	.nv.shared.reserved.0,"aw",@nobits
	.weak		__nv_reservedSMEM_offset_0_alias
	.size		__nv_reservedSMEM_offset_0_alias, 0, 64
	.other		__nv_reservedSMEM_offset_0_alias,@"STO_CUDA_RESERVED_SHARED STV_DEFAULT"
__nv_reservedSMEM_offset_0_alias:
	.zero		0
	.zero		64


//--------------------- .nv.constant0._Z14softmax_kernelPfS_mm --------------------------
	.section	.nv.constant0._Z14softmax_kernelPfS_mm,"a",@progbits
	.sectionflags	@""
	.align	4
.nv.constant0._Z14softmax_kernelPfS_mm:
	.zero		928


//--------------------- SYMBOLS --------------------------

	.type		.nv.reservedSmem.offset0,@object
	.size		.nv.reservedSmem.offset0,0x4
